//
// Generated by NVIDIA NVVM Compiler
//
// Compiler Build ID: CL-36424714
// Cuda compilation tools, release 13.0, V13.0.88
// Based on NVVM 20.0.0
//

.version 9.0
.target sm_100
.address_size 64

	// .globl	_Z7inversePdS_S_i
// _ZZ7inversePdS_S_iE4temp has been demoted

.visible .entry _Z7inversePdS_S_i(
	.param .u64 .ptr .align 1 _Z7inversePdS_S_i_param_0,
	.param .u64 .ptr .align 1 _Z7inversePdS_S_i_param_1,
	.param .u64 .ptr .align 1 _Z7inversePdS_S_i_param_2,
	.param .u32 _Z7inversePdS_S_i_param_3
)
{
	.reg .pred 	%p<80>;
	.reg .b32 	%r<332>;
	.reg .b64 	%rd<138>;
	.reg .b64 	%fd<573>;
	// demoted variable
	.shared .align 8 .b8 _ZZ7inversePdS_S_iE4temp[24];
	ld.param.u64 	%rd15, [_Z7inversePdS_S_i_param_0];
	ld.param.u64 	%rd16, [_Z7inversePdS_S_i_param_1];
	ld.param.u64 	%rd17, [_Z7inversePdS_S_i_param_2];
	ld.param.u32 	%r125, [_Z7inversePdS_S_i_param_3];
	cvta.to.global.u64 	%rd1, %rd15;
	cvta.to.global.u64 	%rd2, %rd16;
	cvta.to.global.u64 	%rd3, %rd17;
	mov.u32 	%r126, %ctaid.x;
	mov.u32 	%r127, %ctaid.y;
	mov.u32 	%r128, %nctaid.x;
	mov.u32 	%r129, %nctaid.y;
	mov.u32 	%r130, %ctaid.z;
	mad.lo.s32 	%r131, %r130, %r129, %r127;
	mad.lo.s32 	%r132, %r131, %r128, %r126;
	mov.u32 	%r133, %ntid.x;
	mov.u32 	%r134, %ntid.y;
	mov.u32 	%r135, %ntid.z;
	mov.u32 	%r136, %tid.z;
	mov.u32 	%r137, %tid.y;
	mov.u32 	%r138, %tid.x;
	mad.lo.s32 	%r139, %r132, %r135, %r136;
	mad.lo.s32 	%r140, %r139, %r134, %r137;
	mad.lo.s32 	%r1, %r140, %r133, %r138;
	setp.lt.s32 	%p1, %r125, 1;
	@%p1 bra 	$L__BB0_16;
	mul.lo.s32 	%r2, %r1, %r125;
	add.s32 	%r3, %r125, -1;
	and.b32  	%r4, %r125, 15;
	add.s32 	%r5, %r4, -1;
	and.b32  	%r6, %r125, 7;
	add.s32 	%r7, %r6, -1;
	and.b32  	%r8, %r125, 2147483632;
	and.b32  	%r9, %r125, 3;
	mov.b32 	%r287, 0;
$L__BB0_2:
	setp.lt.u32 	%p2, %r3, 15;
	add.s32 	%r143, %r287, %r2;
	mul.lo.s32 	%r11, %r143, %r125;
	mov.b32 	%r290, 0;
	@%p2 bra 	$L__BB0_5;
	mov.b32 	%r288, 0;
$L__BB0_4:
	.pragma "nounroll";
	add.s32 	%r145, %r288, %r11;
	mul.wide.s32 	%rd18, %r145, 8;
	add.s64 	%rd19, %rd2, %rd18;
	mov.b64 	%rd20, 0;
	st.global.u64 	[%rd19], %rd20;
	add.s64 	%rd21, %rd1, %rd18;
	ld.global.f64 	%fd8, [%rd21];
	add.s64 	%rd22, %rd3, %rd18;
	st.global.f64 	[%rd22], %fd8;
	st.global.u64 	[%rd19+8], %rd20;
	ld.global.f64 	%fd9, [%rd21+8];
	st.global.f64 	[%rd22+8], %fd9;
	st.global.u64 	[%rd19+16], %rd20;
	ld.global.f64 	%fd10, [%rd21+16];
	st.global.f64 	[%rd22+16], %fd10;
	st.global.u64 	[%rd19+24], %rd20;
	ld.global.f64 	%fd11, [%rd21+24];
	st.global.f64 	[%rd22+24], %fd11;
	st.global.u64 	[%rd19+32], %rd20;
	ld.global.f64 	%fd12, [%rd21+32];
	st.global.f64 	[%rd22+32], %fd12;
	st.global.u64 	[%rd19+40], %rd20;
	ld.global.f64 	%fd13, [%rd21+40];
	st.global.f64 	[%rd22+40], %fd13;
	st.global.u64 	[%rd19+48], %rd20;
	ld.global.f64 	%fd14, [%rd21+48];
	st.global.f64 	[%rd22+48], %fd14;
	st.global.u64 	[%rd19+56], %rd20;
	ld.global.f64 	%fd15, [%rd21+56];
	st.global.f64 	[%rd22+56], %fd15;
	st.global.u64 	[%rd19+64], %rd20;
	ld.global.f64 	%fd16, [%rd21+64];
	st.global.f64 	[%rd22+64], %fd16;
	st.global.u64 	[%rd19+72], %rd20;
	ld.global.f64 	%fd17, [%rd21+72];
	st.global.f64 	[%rd22+72], %fd17;
	st.global.u64 	[%rd19+80], %rd20;
	ld.global.f64 	%fd18, [%rd21+80];
	st.global.f64 	[%rd22+80], %fd18;
	st.global.u64 	[%rd19+88], %rd20;
	ld.global.f64 	%fd19, [%rd21+88];
	st.global.f64 	[%rd22+88], %fd19;
	st.global.u64 	[%rd19+96], %rd20;
	ld.global.f64 	%fd20, [%rd21+96];
	st.global.f64 	[%rd22+96], %fd20;
	st.global.u64 	[%rd19+104], %rd20;
	ld.global.f64 	%fd21, [%rd21+104];
	st.global.f64 	[%rd22+104], %fd21;
	st.global.u64 	[%rd19+112], %rd20;
	ld.global.f64 	%fd22, [%rd21+112];
	st.global.f64 	[%rd22+112], %fd22;
	st.global.u64 	[%rd19+120], %rd20;
	ld.global.f64 	%fd23, [%rd21+120];
	st.global.f64 	[%rd22+120], %fd23;
	add.s32 	%r288, %r288, 16;
	setp.ne.s32 	%p3, %r288, %r8;
	mov.u32 	%r290, %r8;
	@%p3 bra 	$L__BB0_4;
$L__BB0_5:
	setp.eq.s32 	%p4, %r4, 0;
	@%p4 bra 	$L__BB0_15;
	setp.lt.u32 	%p5, %r5, 7;
	@%p5 bra 	$L__BB0_8;
	add.s32 	%r146, %r290, %r11;
	mul.wide.s32 	%rd23, %r146, 8;
	add.s64 	%rd24, %rd2, %rd23;
	mov.b64 	%rd25, 0;
	st.global.u64 	[%rd24], %rd25;
	add.s64 	%rd26, %rd1, %rd23;
	ld.global.f64 	%fd24, [%rd26];
	add.s64 	%rd27, %rd3, %rd23;
	st.global.f64 	[%rd27], %fd24;
	st.global.u64 	[%rd24+8], %rd25;
	ld.global.f64 	%fd25, [%rd26+8];
	st.global.f64 	[%rd27+8], %fd25;
	st.global.u64 	[%rd24+16], %rd25;
	ld.global.f64 	%fd26, [%rd26+16];
	st.global.f64 	[%rd27+16], %fd26;
	st.global.u64 	[%rd24+24], %rd25;
	ld.global.f64 	%fd27, [%rd26+24];
	st.global.f64 	[%rd27+24], %fd27;
	st.global.u64 	[%rd24+32], %rd25;
	ld.global.f64 	%fd28, [%rd26+32];
	st.global.f64 	[%rd27+32], %fd28;
	st.global.u64 	[%rd24+40], %rd25;
	ld.global.f64 	%fd29, [%rd26+40];
	st.global.f64 	[%rd27+40], %fd29;
	st.global.u64 	[%rd24+48], %rd25;
	ld.global.f64 	%fd30, [%rd26+48];
	st.global.f64 	[%rd27+48], %fd30;
	st.global.u64 	[%rd24+56], %rd25;
	ld.global.f64 	%fd31, [%rd26+56];
	st.global.f64 	[%rd27+56], %fd31;
	add.s32 	%r290, %r290, 8;
$L__BB0_8:
	setp.eq.s32 	%p6, %r6, 0;
	@%p6 bra 	$L__BB0_15;
	setp.lt.u32 	%p7, %r7, 3;
	@%p7 bra 	$L__BB0_11;
	add.s32 	%r147, %r290, %r11;
	mul.wide.s32 	%rd28, %r147, 8;
	add.s64 	%rd29, %rd2, %rd28;
	mov.b64 	%rd30, 0;
	st.global.u64 	[%rd29], %rd30;
	add.s64 	%rd31, %rd1, %rd28;
	ld.global.f64 	%fd32, [%rd31];
	add.s64 	%rd32, %rd3, %rd28;
	st.global.f64 	[%rd32], %fd32;
	st.global.u64 	[%rd29+8], %rd30;
	ld.global.f64 	%fd33, [%rd31+8];
	st.global.f64 	[%rd32+8], %fd33;
	st.global.u64 	[%rd29+16], %rd30;
	ld.global.f64 	%fd34, [%rd31+16];
	st.global.f64 	[%rd32+16], %fd34;
	st.global.u64 	[%rd29+24], %rd30;
	ld.global.f64 	%fd35, [%rd31+24];
	st.global.f64 	[%rd32+24], %fd35;
	add.s32 	%r290, %r290, 4;
$L__BB0_11:
	setp.eq.s32 	%p8, %r9, 0;
	@%p8 bra 	$L__BB0_15;
	setp.eq.s32 	%p9, %r9, 1;
	add.s32 	%r148, %r290, %r11;
	mul.wide.s32 	%rd33, %r148, 8;
	add.s64 	%rd4, %rd2, %rd33;
	mov.b64 	%rd34, 0;
	st.global.u64 	[%rd4], %rd34;
	add.s64 	%rd5, %rd1, %rd33;
	ld.global.f64 	%fd36, [%rd5];
	add.s64 	%rd6, %rd3, %rd33;
	st.global.f64 	[%rd6], %fd36;
	@%p9 bra 	$L__BB0_15;
	setp.eq.s32 	%p10, %r9, 2;
	mov.b64 	%rd35, 0;
	st.global.u64 	[%rd4+8], %rd35;
	ld.global.f64 	%fd37, [%rd5+8];
	st.global.f64 	[%rd6+8], %fd37;
	@%p10 bra 	$L__BB0_15;
	mov.b64 	%rd36, 0;
	st.global.u64 	[%rd4+16], %rd36;
	ld.global.f64 	%fd38, [%rd5+16];
	st.global.f64 	[%rd6+16], %fd38;
$L__BB0_15:
	add.s32 	%r149, %r11, %r287;
	mul.wide.s32 	%rd37, %r149, 8;
	add.s64 	%rd38, %rd2, %rd37;
	mov.b64 	%rd39, 4607182418800017408;
	st.global.u64 	[%rd38], %rd39;
	add.s32 	%r287, %r287, 1;
	setp.eq.s32 	%p11, %r287, %r125;
	@%p11 bra 	$L__BB0_16;
	bra.uni 	$L__BB0_2;
$L__BB0_16:
	add.s32 	%r12, %r125, -1;
	setp.lt.s32 	%p12, %r125, 2;
	@%p12 bra 	$L__BB0_47;
	mul.lo.s32 	%r13, %r1, %r125;
	mul.lo.s32 	%r151, %r125, %r125;
	mul.lo.s32 	%r14, %r151, %r1;
	and.b32  	%r15, %r125, 15;
	add.s32 	%r16, %r15, -1;
	and.b32  	%r17, %r125, 7;
	add.s32 	%r18, %r17, -1;
	and.b32  	%r19, %r125, 3;
	add.s32 	%r20, %r19, -1;
	and.b32  	%r21, %r125, 2147483632;
	and.b32  	%r22, %r125, 2147483640;
	and.b32  	%r23, %r125, 1;
	mov.b32 	%r292, 0;
	bra.uni 	$L__BB0_19;
$L__BB0_18:
	setp.eq.s32 	%p53, %r57, %r12;
	mov.u32 	%r292, %r57;
	@%p53 bra 	$L__BB0_47;
$L__BB0_19:
	setp.lt.u32 	%p13, %r12, 15;
	add.s32 	%r153, %r292, %r13;
	mul.lo.s32 	%r33, %r153, %r125;
	add.s32 	%r154, %r33, %r292;
	mul.wide.s32 	%rd40, %r154, 8;
	add.s64 	%rd7, %rd3, %rd40;
	mov.b32 	%r295, 0;
	@%p13 bra 	$L__BB0_22;
	mov.b32 	%r293, 0;
$L__BB0_21:
	.pragma "nounroll";
	add.s32 	%r156, %r293, %r33;
	mul.wide.s32 	%rd41, %r156, 8;
	add.s64 	%rd42, %rd2, %rd41;
	ld.global.f64 	%fd39, [%rd42];
	ld.global.f64 	%fd40, [%rd7];
	div.rn.f64 	%fd41, %fd39, %fd40;
	st.global.f64 	[%rd42], %fd41;
	ld.global.f64 	%fd42, [%rd42+8];
	ld.global.f64 	%fd43, [%rd7];
	div.rn.f64 	%fd44, %fd42, %fd43;
	st.global.f64 	[%rd42+8], %fd44;
	ld.global.f64 	%fd45, [%rd42+16];
	ld.global.f64 	%fd46, [%rd7];
	div.rn.f64 	%fd47, %fd45, %fd46;
	st.global.f64 	[%rd42+16], %fd47;
	ld.global.f64 	%fd48, [%rd42+24];
	ld.global.f64 	%fd49, [%rd7];
	div.rn.f64 	%fd50, %fd48, %fd49;
	st.global.f64 	[%rd42+24], %fd50;
	ld.global.f64 	%fd51, [%rd42+32];
	ld.global.f64 	%fd52, [%rd7];
	div.rn.f64 	%fd53, %fd51, %fd52;
	st.global.f64 	[%rd42+32], %fd53;
	ld.global.f64 	%fd54, [%rd42+40];
	ld.global.f64 	%fd55, [%rd7];
	div.rn.f64 	%fd56, %fd54, %fd55;
	st.global.f64 	[%rd42+40], %fd56;
	ld.global.f64 	%fd57, [%rd42+48];
	ld.global.f64 	%fd58, [%rd7];
	div.rn.f64 	%fd59, %fd57, %fd58;
	st.global.f64 	[%rd42+48], %fd59;
	ld.global.f64 	%fd60, [%rd42+56];
	ld.global.f64 	%fd61, [%rd7];
	div.rn.f64 	%fd62, %fd60, %fd61;
	st.global.f64 	[%rd42+56], %fd62;
	ld.global.f64 	%fd63, [%rd42+64];
	ld.global.f64 	%fd64, [%rd7];
	div.rn.f64 	%fd65, %fd63, %fd64;
	st.global.f64 	[%rd42+64], %fd65;
	ld.global.f64 	%fd66, [%rd42+72];
	ld.global.f64 	%fd67, [%rd7];
	div.rn.f64 	%fd68, %fd66, %fd67;
	st.global.f64 	[%rd42+72], %fd68;
	ld.global.f64 	%fd69, [%rd42+80];
	ld.global.f64 	%fd70, [%rd7];
	div.rn.f64 	%fd71, %fd69, %fd70;
	st.global.f64 	[%rd42+80], %fd71;
	ld.global.f64 	%fd72, [%rd42+88];
	ld.global.f64 	%fd73, [%rd7];
	div.rn.f64 	%fd74, %fd72, %fd73;
	st.global.f64 	[%rd42+88], %fd74;
	ld.global.f64 	%fd75, [%rd42+96];
	ld.global.f64 	%fd76, [%rd7];
	div.rn.f64 	%fd77, %fd75, %fd76;
	st.global.f64 	[%rd42+96], %fd77;
	ld.global.f64 	%fd78, [%rd42+104];
	ld.global.f64 	%fd79, [%rd7];
	div.rn.f64 	%fd80, %fd78, %fd79;
	st.global.f64 	[%rd42+104], %fd80;
	ld.global.f64 	%fd81, [%rd42+112];
	ld.global.f64 	%fd82, [%rd7];
	div.rn.f64 	%fd83, %fd81, %fd82;
	st.global.f64 	[%rd42+112], %fd83;
	ld.global.f64 	%fd84, [%rd42+120];
	ld.global.f64 	%fd85, [%rd7];
	div.rn.f64 	%fd86, %fd84, %fd85;
	st.global.f64 	[%rd42+120], %fd86;
	add.s32 	%r293, %r293, 16;
	setp.ne.s32 	%p14, %r293, %r21;
	mov.u32 	%r295, %r21;
	@%p14 bra 	$L__BB0_21;
$L__BB0_22:
	setp.eq.s32 	%p15, %r15, 0;
	@%p15 bra 	$L__BB0_32;
	setp.lt.u32 	%p16, %r16, 7;
	@%p16 bra 	$L__BB0_25;
	add.s32 	%r157, %r295, %r33;
	mul.wide.s32 	%rd43, %r157, 8;
	add.s64 	%rd44, %rd2, %rd43;
	ld.global.f64 	%fd87, [%rd44];
	ld.global.f64 	%fd88, [%rd7];
	div.rn.f64 	%fd89, %fd87, %fd88;
	st.global.f64 	[%rd44], %fd89;
	ld.global.f64 	%fd90, [%rd44+8];
	ld.global.f64 	%fd91, [%rd7];
	div.rn.f64 	%fd92, %fd90, %fd91;
	st.global.f64 	[%rd44+8], %fd92;
	ld.global.f64 	%fd93, [%rd44+16];
	ld.global.f64 	%fd94, [%rd7];
	div.rn.f64 	%fd95, %fd93, %fd94;
	st.global.f64 	[%rd44+16], %fd95;
	ld.global.f64 	%fd96, [%rd44+24];
	ld.global.f64 	%fd97, [%rd7];
	div.rn.f64 	%fd98, %fd96, %fd97;
	st.global.f64 	[%rd44+24], %fd98;
	ld.global.f64 	%fd99, [%rd44+32];
	ld.global.f64 	%fd100, [%rd7];
	div.rn.f64 	%fd101, %fd99, %fd100;
	st.global.f64 	[%rd44+32], %fd101;
	ld.global.f64 	%fd102, [%rd44+40];
	ld.global.f64 	%fd103, [%rd7];
	div.rn.f64 	%fd104, %fd102, %fd103;
	st.global.f64 	[%rd44+40], %fd104;
	ld.global.f64 	%fd105, [%rd44+48];
	ld.global.f64 	%fd106, [%rd7];
	div.rn.f64 	%fd107, %fd105, %fd106;
	st.global.f64 	[%rd44+48], %fd107;
	ld.global.f64 	%fd108, [%rd44+56];
	ld.global.f64 	%fd109, [%rd7];
	div.rn.f64 	%fd110, %fd108, %fd109;
	st.global.f64 	[%rd44+56], %fd110;
	add.s32 	%r295, %r295, 8;
$L__BB0_25:
	setp.eq.s32 	%p17, %r17, 0;
	@%p17 bra 	$L__BB0_32;
	setp.lt.u32 	%p18, %r18, 3;
	@%p18 bra 	$L__BB0_28;
	add.s32 	%r158, %r295, %r33;
	mul.wide.s32 	%rd45, %r158, 8;
	add.s64 	%rd46, %rd2, %rd45;
	ld.global.f64 	%fd111, [%rd46];
	ld.global.f64 	%fd112, [%rd7];
	div.rn.f64 	%fd113, %fd111, %fd112;
	st.global.f64 	[%rd46], %fd113;
	ld.global.f64 	%fd114, [%rd46+8];
	ld.global.f64 	%fd115, [%rd7];
	div.rn.f64 	%fd116, %fd114, %fd115;
	st.global.f64 	[%rd46+8], %fd116;
	ld.global.f64 	%fd117, [%rd46+16];
	ld.global.f64 	%fd118, [%rd7];
	div.rn.f64 	%fd119, %fd117, %fd118;
	st.global.f64 	[%rd46+16], %fd119;
	ld.global.f64 	%fd120, [%rd46+24];
	ld.global.f64 	%fd121, [%rd7];
	div.rn.f64 	%fd122, %fd120, %fd121;
	st.global.f64 	[%rd46+24], %fd122;
	add.s32 	%r295, %r295, 4;
$L__BB0_28:
	setp.eq.s32 	%p19, %r19, 0;
	@%p19 bra 	$L__BB0_32;
	setp.eq.s32 	%p20, %r19, 1;
	add.s32 	%r159, %r295, %r33;
	mul.wide.s32 	%rd47, %r159, 8;
	add.s64 	%rd10, %rd2, %rd47;
	ld.global.f64 	%fd123, [%rd10];
	ld.global.f64 	%fd124, [%rd7];
	div.rn.f64 	%fd125, %fd123, %fd124;
	st.global.f64 	[%rd10], %fd125;
	@%p20 bra 	$L__BB0_32;
	setp.eq.s32 	%p21, %r19, 2;
	ld.global.f64 	%fd126, [%rd10+8];
	ld.global.f64 	%fd127, [%rd7];
	div.rn.f64 	%fd128, %fd126, %fd127;
	st.global.f64 	[%rd10+8], %fd128;
	@%p21 bra 	$L__BB0_32;
	ld.global.f64 	%fd129, [%rd10+16];
	ld.global.f64 	%fd130, [%rd7];
	div.rn.f64 	%fd131, %fd129, %fd130;
	st.global.f64 	[%rd10+16], %fd131;
$L__BB0_32:
	setp.lt.u32 	%p22, %r12, 15;
	ld.global.f64 	%fd1, [%rd7];
	mov.b32 	%r299, 0;
	@%p22 bra 	$L__BB0_35;
	mov.b32 	%r297, 0;
$L__BB0_34:
	.pragma "nounroll";
	shl.b32 	%r162, %r297, 3;
	mov.u32 	%r163, _ZZ7inversePdS_S_iE4temp;
	add.s32 	%r164, %r163, %r162;
	st.shared.f64 	[%r164], %fd1;
	st.shared.f64 	[%r164+8], %fd1;
	st.shared.f64 	[%r164+16], %fd1;
	st.shared.f64 	[%r164+24], %fd1;
	st.shared.f64 	[%r164+32], %fd1;
	st.shared.f64 	[%r164+40], %fd1;
	st.shared.f64 	[%r164+48], %fd1;
	st.shared.f64 	[%r164+56], %fd1;
	st.shared.f64 	[%r164+64], %fd1;
	st.shared.f64 	[%r164+72], %fd1;
	st.shared.f64 	[%r164+80], %fd1;
	st.shared.f64 	[%r164+88], %fd1;
	st.shared.f64 	[%r164+96], %fd1;
	st.shared.f64 	[%r164+104], %fd1;
	st.shared.f64 	[%r164+112], %fd1;
	st.shared.f64 	[%r164+120], %fd1;
	add.s32 	%r297, %r297, 16;
	setp.ne.s32 	%p23, %r297, %r21;
	mov.u32 	%r299, %r21;
	@%p23 bra 	$L__BB0_34;
$L__BB0_35:
	setp.eq.s32 	%p24, %r15, 0;
	@%p24 bra 	$L__BB0_45;
	setp.lt.u32 	%p25, %r16, 7;
	@%p25 bra 	$L__BB0_38;
	shl.b32 	%r165, %r299, 3;
	mov.u32 	%r166, _ZZ7inversePdS_S_iE4temp;
	add.s32 	%r167, %r166, %r165;
	st.shared.f64 	[%r167], %fd1;
	st.shared.f64 	[%r167+8], %fd1;
	st.shared.f64 	[%r167+16], %fd1;
	st.shared.f64 	[%r167+24], %fd1;
	st.shared.f64 	[%r167+32], %fd1;
	st.shared.f64 	[%r167+40], %fd1;
	st.shared.f64 	[%r167+48], %fd1;
	st.shared.f64 	[%r167+56], %fd1;
	add.s32 	%r299, %r299, 8;
$L__BB0_38:
	setp.eq.s32 	%p26, %r17, 0;
	@%p26 bra 	$L__BB0_45;
	setp.lt.u32 	%p27, %r18, 3;
	@%p27 bra 	$L__BB0_41;
	shl.b32 	%r168, %r299, 3;
	mov.u32 	%r169, _ZZ7inversePdS_S_iE4temp;
	add.s32 	%r170, %r169, %r168;
	st.shared.f64 	[%r170], %fd1;
	st.shared.f64 	[%r170+8], %fd1;
	st.shared.f64 	[%r170+16], %fd1;
	st.shared.f64 	[%r170+24], %fd1;
	add.s32 	%r299, %r299, 4;
$L__BB0_41:
	setp.eq.s32 	%p28, %r19, 0;
	@%p28 bra 	$L__BB0_45;
	setp.eq.s32 	%p29, %r19, 1;
	shl.b32 	%r171, %r299, 3;
	mov.u32 	%r172, _ZZ7inversePdS_S_iE4temp;
	add.s32 	%r51, %r172, %r171;
	st.shared.f64 	[%r51], %fd1;
	@%p29 bra 	$L__BB0_45;
	setp.eq.s32 	%p30, %r19, 2;
	st.shared.f64 	[%r51+8], %fd1;
	@%p30 bra 	$L__BB0_45;
	st.shared.f64 	[%r51+16], %fd1;
$L__BB0_45:
	setp.lt.u32 	%p31, %r12, 7;
	mov.b32 	%r302, 0;
	@%p31 bra 	$L__BB0_62;
	mov.b32 	%r304, 0;
	bra.uni 	$L__BB0_61;
$L__BB0_47:
	setp.lt.s32 	%p54, %r125, 1;
	@%p54 bra 	$L__BB0_59;
	mad.lo.s32 	%r234, %r1, %r125, %r12;
	mul.lo.s32 	%r34, %r234, %r125;
	add.s32 	%r235, %r34, %r12;
	mul.wide.s32 	%rd89, %r235, 8;
	add.s64 	%rd8, %rd2, %rd89;
	add.s64 	%rd9, %rd3, %rd89;
	and.b32  	%r35, %r125, 7;
	setp.lt.u32 	%p55, %r12, 7;
	mov.b32 	%r314, 0;
	@%p55 bra 	$L__BB0_51;
	and.b32  	%r314, %r125, 2147483640;
	mov.b32 	%r317, 0;
$L__BB0_50:
	.pragma "nounroll";
	add.s32 	%r237, %r317, %r34;
	mul.wide.s32 	%rd90, %r237, 8;
	add.s64 	%rd91, %rd2, %rd90;
	ld.global.f64 	%fd329, [%rd91];
	ld.global.f64 	%fd330, [%rd8];
	div.rn.f64 	%fd331, %fd329, %fd330;
	st.global.f64 	[%rd91], %fd331;
	add.s64 	%rd92, %rd3, %rd90;
	ld.global.f64 	%fd332, [%rd92];
	ld.global.f64 	%fd333, [%rd9];
	div.rn.f64 	%fd334, %fd332, %fd333;
	st.global.f64 	[%rd92], %fd334;
	ld.global.f64 	%fd335, [%rd91+8];
	ld.global.f64 	%fd336, [%rd8];
	div.rn.f64 	%fd337, %fd335, %fd336;
	st.global.f64 	[%rd91+8], %fd337;
	ld.global.f64 	%fd338, [%rd92+8];
	ld.global.f64 	%fd339, [%rd9];
	div.rn.f64 	%fd340, %fd338, %fd339;
	st.global.f64 	[%rd92+8], %fd340;
	ld.global.f64 	%fd341, [%rd91+16];
	ld.global.f64 	%fd342, [%rd8];
	div.rn.f64 	%fd343, %fd341, %fd342;
	st.global.f64 	[%rd91+16], %fd343;
	ld.global.f64 	%fd344, [%rd92+16];
	ld.global.f64 	%fd345, [%rd9];
	div.rn.f64 	%fd346, %fd344, %fd345;
	st.global.f64 	[%rd92+16], %fd346;
	ld.global.f64 	%fd347, [%rd91+24];
	ld.global.f64 	%fd348, [%rd8];
	div.rn.f64 	%fd349, %fd347, %fd348;
	st.global.f64 	[%rd91+24], %fd349;
	ld.global.f64 	%fd350, [%rd92+24];
	ld.global.f64 	%fd351, [%rd9];
	div.rn.f64 	%fd352, %fd350, %fd351;
	st.global.f64 	[%rd92+24], %fd352;
	ld.global.f64 	%fd353, [%rd91+32];
	ld.global.f64 	%fd354, [%rd8];
	div.rn.f64 	%fd355, %fd353, %fd354;
	st.global.f64 	[%rd91+32], %fd355;
	ld.global.f64 	%fd356, [%rd92+32];
	ld.global.f64 	%fd357, [%rd9];
	div.rn.f64 	%fd358, %fd356, %fd357;
	st.global.f64 	[%rd92+32], %fd358;
	ld.global.f64 	%fd359, [%rd91+40];
	ld.global.f64 	%fd360, [%rd8];
	div.rn.f64 	%fd361, %fd359, %fd360;
	st.global.f64 	[%rd91+40], %fd361;
	ld.global.f64 	%fd362, [%rd92+40];
	ld.global.f64 	%fd363, [%rd9];
	div.rn.f64 	%fd364, %fd362, %fd363;
	st.global.f64 	[%rd92+40], %fd364;
	ld.global.f64 	%fd365, [%rd91+48];
	ld.global.f64 	%fd366, [%rd8];
	div.rn.f64 	%fd367, %fd365, %fd366;
	st.global.f64 	[%rd91+48], %fd367;
	ld.global.f64 	%fd368, [%rd92+48];
	ld.global.f64 	%fd369, [%rd9];
	div.rn.f64 	%fd370, %fd368, %fd369;
	st.global.f64 	[%rd92+48], %fd370;
	ld.global.f64 	%fd371, [%rd91+56];
	ld.global.f64 	%fd372, [%rd8];
	div.rn.f64 	%fd373, %fd371, %fd372;
	st.global.f64 	[%rd91+56], %fd373;
	ld.global.f64 	%fd374, [%rd92+56];
	ld.global.f64 	%fd375, [%rd9];
	div.rn.f64 	%fd376, %fd374, %fd375;
	st.global.f64 	[%rd92+56], %fd376;
	add.s32 	%r317, %r317, 8;
	setp.eq.s32 	%p56, %r317, %r314;
	@%p56 bra 	$L__BB0_51;
	bra.uni 	$L__BB0_50;
$L__BB0_51:
	setp.eq.s32 	%p57, %r35, 0;
	@%p57 bra 	$L__BB0_59;
	and.b32  	%r80, %r125, 3;
	setp.lt.u32 	%p58, %r35, 4;
	@%p58 bra 	$L__BB0_54;
	add.s32 	%r238, %r314, %r34;
	mul.wide.s32 	%rd93, %r238, 8;
	add.s64 	%rd94, %rd2, %rd93;
	ld.global.f64 	%fd377, [%rd94];
	ld.global.f64 	%fd378, [%rd8];
	div.rn.f64 	%fd379, %fd377, %fd378;
	st.global.f64 	[%rd94], %fd379;
	add.s64 	%rd95, %rd3, %rd93;
	ld.global.f64 	%fd380, [%rd95];
	ld.global.f64 	%fd381, [%rd9];
	div.rn.f64 	%fd382, %fd380, %fd381;
	st.global.f64 	[%rd95], %fd382;
	ld.global.f64 	%fd383, [%rd94+8];
	ld.global.f64 	%fd384, [%rd8];
	div.rn.f64 	%fd385, %fd383, %fd384;
	st.global.f64 	[%rd94+8], %fd385;
	ld.global.f64 	%fd386, [%rd95+8];
	ld.global.f64 	%fd387, [%rd9];
	div.rn.f64 	%fd388, %fd386, %fd387;
	st.global.f64 	[%rd95+8], %fd388;
	ld.global.f64 	%fd389, [%rd94+16];
	ld.global.f64 	%fd390, [%rd8];
	div.rn.f64 	%fd391, %fd389, %fd390;
	st.global.f64 	[%rd94+16], %fd391;
	ld.global.f64 	%fd392, [%rd95+16];
	ld.global.f64 	%fd393, [%rd9];
	div.rn.f64 	%fd394, %fd392, %fd393;
	st.global.f64 	[%rd95+16], %fd394;
	ld.global.f64 	%fd395, [%rd94+24];
	ld.global.f64 	%fd396, [%rd8];
	div.rn.f64 	%fd397, %fd395, %fd396;
	st.global.f64 	[%rd94+24], %fd397;
	ld.global.f64 	%fd398, [%rd95+24];
	ld.global.f64 	%fd399, [%rd9];
	div.rn.f64 	%fd400, %fd398, %fd399;
	st.global.f64 	[%rd95+24], %fd400;
	add.s32 	%r314, %r314, 4;
$L__BB0_54:
	setp.eq.s32 	%p59, %r80, 0;
	@%p59 bra 	$L__BB0_59;
	setp.eq.s32 	%p60, %r80, 1;
	@%p60 bra 	$L__BB0_57;
	add.s32 	%r239, %r314, %r34;
	mul.wide.s32 	%rd96, %r239, 8;
	add.s64 	%rd97, %rd2, %rd96;
	ld.global.f64 	%fd401, [%rd97];
	ld.global.f64 	%fd402, [%rd8];
	div.rn.f64 	%fd403, %fd401, %fd402;
	st.global.f64 	[%rd97], %fd403;
	add.s64 	%rd98, %rd3, %rd96;
	ld.global.f64 	%fd404, [%rd98];
	ld.global.f64 	%fd405, [%rd9];
	div.rn.f64 	%fd406, %fd404, %fd405;
	st.global.f64 	[%rd98], %fd406;
	ld.global.f64 	%fd407, [%rd97+8];
	ld.global.f64 	%fd408, [%rd8];
	div.rn.f64 	%fd409, %fd407, %fd408;
	st.global.f64 	[%rd97+8], %fd409;
	ld.global.f64 	%fd410, [%rd98+8];
	ld.global.f64 	%fd411, [%rd9];
	div.rn.f64 	%fd412, %fd410, %fd411;
	st.global.f64 	[%rd98+8], %fd412;
	add.s32 	%r314, %r314, 2;
$L__BB0_57:
	and.b32  	%r240, %r125, 1;
	setp.eq.b32 	%p61, %r240, 1;
	not.pred 	%p62, %p61;
	@%p62 bra 	$L__BB0_59;
	add.s32 	%r241, %r314, %r34;
	mul.wide.s32 	%rd99, %r241, 8;
	add.s64 	%rd100, %rd2, %rd99;
	ld.global.f64 	%fd413, [%rd100];
	ld.global.f64 	%fd414, [%rd8];
	div.rn.f64 	%fd415, %fd413, %fd414;
	st.global.f64 	[%rd100], %fd415;
	add.s64 	%rd101, %rd3, %rd99;
	ld.global.f64 	%fd416, [%rd101];
	ld.global.f64 	%fd417, [%rd9];
	div.rn.f64 	%fd418, %fd416, %fd417;
	st.global.f64 	[%rd101], %fd418;
$L__BB0_59:
	setp.lt.s32 	%p63, %r125, 2;
	@%p63 bra 	$L__BB0_119;
	mul.lo.s32 	%r242, %r125, %r125;
	mul.lo.s32 	%r85, %r242, %r1;
	mul.lo.s32 	%r86, %r1, %r125;
	and.b32  	%r87, %r125, 7;
	and.b32  	%r88, %r125, 3;
	and.b32  	%r89, %r125, 2147483640;
	and.b32  	%r90, %r125, 1;
	add.s64 	%rd12, %rd2, 32;
	add.s64 	%rd13, %rd3, 32;
	mov.u32 	%r318, %r12;
	mov.u32 	%r319, %r125;
	bra.uni 	$L__BB0_95;
$L__BB0_61:
	.pragma "nounroll";
	add.s32 	%r175, %r304, %r33;
	mul.wide.s32 	%rd48, %r175, 8;
	add.s64 	%rd49, %rd3, %rd48;
	ld.global.f64 	%fd132, [%rd49];
	shl.b32 	%r176, %r304, 3;
	mov.u32 	%r177, _ZZ7inversePdS_S_iE4temp;
	add.s32 	%r178, %r177, %r176;
	ld.shared.f64 	%fd133, [%r178];
	div.rn.f64 	%fd134, %fd132, %fd133;
	st.global.f64 	[%rd49], %fd134;
	ld.global.f64 	%fd135, [%rd49+8];
	ld.shared.f64 	%fd136, [%r178+8];
	div.rn.f64 	%fd137, %fd135, %fd136;
	st.global.f64 	[%rd49+8], %fd137;
	ld.global.f64 	%fd138, [%rd49+16];
	ld.shared.f64 	%fd139, [%r178+16];
	div.rn.f64 	%fd140, %fd138, %fd139;
	st.global.f64 	[%rd49+16], %fd140;
	ld.global.f64 	%fd141, [%rd49+24];
	ld.shared.f64 	%fd142, [%r178+24];
	div.rn.f64 	%fd143, %fd141, %fd142;
	st.global.f64 	[%rd49+24], %fd143;
	ld.global.f64 	%fd144, [%rd49+32];
	ld.shared.f64 	%fd145, [%r178+32];
	div.rn.f64 	%fd146, %fd144, %fd145;
	st.global.f64 	[%rd49+32], %fd146;
	ld.global.f64 	%fd147, [%rd49+40];
	ld.shared.f64 	%fd148, [%r178+40];
	div.rn.f64 	%fd149, %fd147, %fd148;
	st.global.f64 	[%rd49+40], %fd149;
	ld.global.f64 	%fd150, [%rd49+48];
	ld.shared.f64 	%fd151, [%r178+48];
	div.rn.f64 	%fd152, %fd150, %fd151;
	st.global.f64 	[%rd49+48], %fd152;
	ld.global.f64 	%fd153, [%rd49+56];
	ld.shared.f64 	%fd154, [%r178+56];
	div.rn.f64 	%fd155, %fd153, %fd154;
	st.global.f64 	[%rd49+56], %fd155;
	add.s32 	%r304, %r304, 8;
	setp.eq.s32 	%p32, %r304, %r22;
	mov.u32 	%r302, %r22;
	@%p32 bra 	$L__BB0_62;
	bra.uni 	$L__BB0_61;
$L__BB0_62:
	setp.eq.s32 	%p33, %r17, 0;
	@%p33 bra 	$L__BB0_70;
	setp.lt.u32 	%p34, %r18, 3;
	@%p34 bra 	$L__BB0_65;
	add.s32 	%r179, %r302, %r33;
	mul.wide.s32 	%rd50, %r179, 8;
	add.s64 	%rd51, %rd3, %rd50;
	ld.global.f64 	%fd156, [%rd51];
	shl.b32 	%r180, %r302, 3;
	mov.u32 	%r181, _ZZ7inversePdS_S_iE4temp;
	add.s32 	%r182, %r181, %r180;
	ld.shared.f64 	%fd157, [%r182];
	div.rn.f64 	%fd158, %fd156, %fd157;
	st.global.f64 	[%rd51], %fd158;
	ld.global.f64 	%fd159, [%rd51+8];
	ld.shared.f64 	%fd160, [%r182+8];
	div.rn.f64 	%fd161, %fd159, %fd160;
	st.global.f64 	[%rd51+8], %fd161;
	ld.global.f64 	%fd162, [%rd51+16];
	ld.shared.f64 	%fd163, [%r182+16];
	div.rn.f64 	%fd164, %fd162, %fd163;
	st.global.f64 	[%rd51+16], %fd164;
	ld.global.f64 	%fd165, [%rd51+24];
	ld.shared.f64 	%fd166, [%r182+24];
	div.rn.f64 	%fd167, %fd165, %fd166;
	st.global.f64 	[%rd51+24], %fd167;
	add.s32 	%r302, %r302, 4;
$L__BB0_65:
	setp.eq.s32 	%p35, %r19, 0;
	@%p35 bra 	$L__BB0_70;
	setp.eq.s32 	%p36, %r20, 0;
	@%p36 bra 	$L__BB0_68;
	add.s32 	%r183, %r302, %r33;
	mul.wide.s32 	%rd52, %r183, 8;
	add.s64 	%rd53, %rd3, %rd52;
	ld.global.f64 	%fd168, [%rd53];
	shl.b32 	%r184, %r302, 3;
	mov.u32 	%r185, _ZZ7inversePdS_S_iE4temp;
	add.s32 	%r186, %r185, %r184;
	ld.shared.f64 	%fd169, [%r186];
	div.rn.f64 	%fd170, %fd168, %fd169;
	st.global.f64 	[%rd53], %fd170;
	ld.global.f64 	%fd171, [%rd53+8];
	ld.shared.f64 	%fd172, [%r186+8];
	div.rn.f64 	%fd173, %fd171, %fd172;
	st.global.f64 	[%rd53+8], %fd173;
	add.s32 	%r302, %r302, 2;
$L__BB0_68:
	setp.eq.s32 	%p37, %r23, 0;
	@%p37 bra 	$L__BB0_70;
	add.s32 	%r187, %r302, %r33;
	mul.wide.s32 	%rd54, %r187, 8;
	add.s64 	%rd55, %rd3, %rd54;
	ld.global.f64 	%fd174, [%rd55];
	shl.b32 	%r188, %r302, 3;
	mov.u32 	%r189, _ZZ7inversePdS_S_iE4temp;
	add.s32 	%r190, %r189, %r188;
	ld.shared.f64 	%fd175, [%r190];
	div.rn.f64 	%fd176, %fd174, %fd175;
	st.global.f64 	[%rd55], %fd176;
$L__BB0_70:
	add.s32 	%r57, %r292, 1;
	mad.lo.s32 	%r58, %r292, %r125, %r14;
	mov.u32 	%r308, %r57;
	bra.uni 	$L__BB0_80;
$L__BB0_71:
	setp.eq.s32 	%p47, %r17, 0;
	@%p47 bra 	$L__BB0_79;
	setp.lt.u32 	%p48, %r18, 3;
	@%p48 bra 	$L__BB0_74;
	shl.b32 	%r221, %r306, 3;
	mov.u32 	%r222, _ZZ7inversePdS_S_iE4temp;
	add.s32 	%r223, %r222, %r221;
	ld.shared.f64 	%fd322, [%r223];
	add.s32 	%r224, %r306, %r76;
	mul.wide.s32 	%rd83, %r224, 8;
	add.s64 	%rd84, %rd3, %rd83;
	st.global.f64 	[%rd84], %fd322;
	ld.shared.f64 	%fd323, [%r223+8];
	st.global.f64 	[%rd84+8], %fd323;
	ld.shared.f64 	%fd324, [%r223+16];
	st.global.f64 	[%rd84+16], %fd324;
	ld.shared.f64 	%fd325, [%r223+24];
	st.global.f64 	[%rd84+24], %fd325;
	add.s32 	%r306, %r306, 4;
$L__BB0_74:
	setp.eq.s32 	%p49, %r19, 0;
	@%p49 bra 	$L__BB0_79;
	setp.eq.s32 	%p50, %r20, 0;
	@%p50 bra 	$L__BB0_77;
	shl.b32 	%r225, %r306, 3;
	mov.u32 	%r226, _ZZ7inversePdS_S_iE4temp;
	add.s32 	%r227, %r226, %r225;
	ld.shared.f64 	%fd326, [%r227];
	add.s32 	%r228, %r306, %r76;
	mul.wide.s32 	%rd85, %r228, 8;
	add.s64 	%rd86, %rd3, %rd85;
	st.global.f64 	[%rd86], %fd326;
	ld.shared.f64 	%fd327, [%r227+8];
	st.global.f64 	[%rd86+8], %fd327;
	add.s32 	%r306, %r306, 2;
$L__BB0_77:
	setp.eq.s32 	%p51, %r23, 0;
	@%p51 bra 	$L__BB0_79;
	shl.b32 	%r229, %r306, 3;
	mov.u32 	%r230, _ZZ7inversePdS_S_iE4temp;
	add.s32 	%r231, %r230, %r229;
	ld.shared.f64 	%fd328, [%r231];
	add.s32 	%r232, %r306, %r76;
	mul.wide.s32 	%rd87, %r232, 8;
	add.s64 	%rd88, %rd3, %rd87;
	st.global.f64 	[%rd88], %fd328;
$L__BB0_79:
	add.s32 	%r308, %r308, 1;
	setp.eq.s32 	%p52, %r308, %r125;
	@%p52 bra 	$L__BB0_18;
$L__BB0_80:
	setp.lt.u32 	%p38, %r12, 7;
	mad.lo.s32 	%r68, %r308, %r125, %r14;
	add.s32 	%r192, %r68, %r292;
	mul.wide.s32 	%rd56, %r192, 8;
	add.s64 	%rd11, %rd3, %rd56;
	mov.b32 	%r311, 0;
	@%p38 bra 	$L__BB0_83;
	ld.global.f64 	%fd571, [%rd11];
	mov.b32 	%r309, 0;
$L__BB0_82:
	.pragma "nounroll";
	add.s32 	%r194, %r309, %r68;
	mul.wide.s32 	%rd57, %r194, 8;
	add.s64 	%rd58, %rd2, %rd57;
	ld.global.f64 	%fd177, [%rd58];
	add.s32 	%r195, %r58, %r309;
	mul.wide.s32 	%rd59, %r195, 8;
	add.s64 	%rd60, %rd2, %rd59;
	ld.global.f64 	%fd178, [%rd60];
	mul.f64 	%fd179, %fd571, %fd178;
	sub.f64 	%fd180, %fd177, %fd179;
	st.global.f64 	[%rd58], %fd180;
	add.s64 	%rd61, %rd3, %rd57;
	ld.global.f64 	%fd181, [%rd61];
	ld.global.f64 	%fd182, [%rd11];
	add.s64 	%rd62, %rd3, %rd59;
	ld.global.f64 	%fd183, [%rd62];
	mul.f64 	%fd184, %fd182, %fd183;
	sub.f64 	%fd185, %fd181, %fd184;
	shl.b32 	%r196, %r309, 3;
	mov.u32 	%r197, _ZZ7inversePdS_S_iE4temp;
	add.s32 	%r198, %r197, %r196;
	st.shared.f64 	[%r198], %fd185;
	ld.global.f64 	%fd186, [%rd58+8];
	ld.global.f64 	%fd187, [%rd60+8];
	mul.f64 	%fd188, %fd182, %fd187;
	sub.f64 	%fd189, %fd186, %fd188;
	st.global.f64 	[%rd58+8], %fd189;
	ld.global.f64 	%fd190, [%rd61+8];
	ld.global.f64 	%fd191, [%rd11];
	ld.global.f64 	%fd192, [%rd62+8];
	mul.f64 	%fd193, %fd191, %fd192;
	sub.f64 	%fd194, %fd190, %fd193;
	st.shared.f64 	[%r198+8], %fd194;
	ld.global.f64 	%fd195, [%rd58+16];
	ld.global.f64 	%fd196, [%rd60+16];
	mul.f64 	%fd197, %fd191, %fd196;
	sub.f64 	%fd198, %fd195, %fd197;
	st.global.f64 	[%rd58+16], %fd198;
	ld.global.f64 	%fd199, [%rd61+16];
	ld.global.f64 	%fd200, [%rd11];
	ld.global.f64 	%fd201, [%rd62+16];
	mul.f64 	%fd202, %fd200, %fd201;
	sub.f64 	%fd203, %fd199, %fd202;
	st.shared.f64 	[%r198+16], %fd203;
	ld.global.f64 	%fd204, [%rd58+24];
	ld.global.f64 	%fd205, [%rd60+24];
	mul.f64 	%fd206, %fd200, %fd205;
	sub.f64 	%fd207, %fd204, %fd206;
	st.global.f64 	[%rd58+24], %fd207;
	ld.global.f64 	%fd208, [%rd61+24];
	ld.global.f64 	%fd209, [%rd11];
	ld.global.f64 	%fd210, [%rd62+24];
	mul.f64 	%fd211, %fd209, %fd210;
	sub.f64 	%fd212, %fd208, %fd211;
	st.shared.f64 	[%r198+24], %fd212;
	ld.global.f64 	%fd213, [%rd58+32];
	ld.global.f64 	%fd214, [%rd60+32];
	mul.f64 	%fd215, %fd209, %fd214;
	sub.f64 	%fd216, %fd213, %fd215;
	st.global.f64 	[%rd58+32], %fd216;
	ld.global.f64 	%fd217, [%rd61+32];
	ld.global.f64 	%fd218, [%rd11];
	ld.global.f64 	%fd219, [%rd62+32];
	mul.f64 	%fd220, %fd218, %fd219;
	sub.f64 	%fd221, %fd217, %fd220;
	st.shared.f64 	[%r198+32], %fd221;
	ld.global.f64 	%fd222, [%rd58+40];
	ld.global.f64 	%fd223, [%rd60+40];
	mul.f64 	%fd224, %fd218, %fd223;
	sub.f64 	%fd225, %fd222, %fd224;
	st.global.f64 	[%rd58+40], %fd225;
	ld.global.f64 	%fd226, [%rd61+40];
	ld.global.f64 	%fd227, [%rd11];
	ld.global.f64 	%fd228, [%rd62+40];
	mul.f64 	%fd229, %fd227, %fd228;
	sub.f64 	%fd230, %fd226, %fd229;
	st.shared.f64 	[%r198+40], %fd230;
	ld.global.f64 	%fd231, [%rd58+48];
	ld.global.f64 	%fd232, [%rd60+48];
	mul.f64 	%fd233, %fd227, %fd232;
	sub.f64 	%fd234, %fd231, %fd233;
	st.global.f64 	[%rd58+48], %fd234;
	ld.global.f64 	%fd235, [%rd61+48];
	ld.global.f64 	%fd236, [%rd11];
	ld.global.f64 	%fd237, [%rd62+48];
	mul.f64 	%fd238, %fd236, %fd237;
	sub.f64 	%fd239, %fd235, %fd238;
	st.shared.f64 	[%r198+48], %fd239;
	ld.global.f64 	%fd240, [%rd58+56];
	ld.global.f64 	%fd241, [%rd60+56];
	mul.f64 	%fd242, %fd236, %fd241;
	sub.f64 	%fd243, %fd240, %fd242;
	st.global.f64 	[%rd58+56], %fd243;
	ld.global.f64 	%fd244, [%rd61+56];
	ld.global.f64 	%fd571, [%rd11];
	ld.global.f64 	%fd245, [%rd62+56];
	mul.f64 	%fd246, %fd571, %fd245;
	sub.f64 	%fd247, %fd244, %fd246;
	st.shared.f64 	[%r198+56], %fd247;
	add.s32 	%r309, %r309, 8;
	setp.ne.s32 	%p39, %r309, %r22;
	mov.u32 	%r311, %r22;
	@%p39 bra 	$L__BB0_82;
$L__BB0_83:
	setp.eq.s32 	%p40, %r17, 0;
	@%p40 bra 	$L__BB0_91;
	setp.lt.u32 	%p41, %r18, 3;
	@%p41 bra 	$L__BB0_86;
	add.s32 	%r199, %r311, %r68;
	mul.wide.s32 	%rd63, %r199, 8;
	add.s64 	%rd64, %rd2, %rd63;
	ld.global.f64 	%fd248, [%rd64];
	ld.global.f64 	%fd249, [%rd11];
	add.s32 	%r200, %r58, %r311;
	mul.wide.s32 	%rd65, %r200, 8;
	add.s64 	%rd66, %rd2, %rd65;
	ld.global.f64 	%fd250, [%rd66];
	mul.f64 	%fd251, %fd249, %fd250;
	sub.f64 	%fd252, %fd248, %fd251;
	st.global.f64 	[%rd64], %fd252;
	add.s64 	%rd67, %rd3, %rd63;
	ld.global.f64 	%fd253, [%rd67];
	ld.global.f64 	%fd254, [%rd11];
	add.s64 	%rd68, %rd3, %rd65;
	ld.global.f64 	%fd255, [%rd68];
	mul.f64 	%fd256, %fd254, %fd255;
	sub.f64 	%fd257, %fd253, %fd256;
	shl.b32 	%r201, %r311, 3;
	mov.u32 	%r202, _ZZ7inversePdS_S_iE4temp;
	add.s32 	%r203, %r202, %r201;
	st.shared.f64 	[%r203], %fd257;
	ld.global.f64 	%fd258, [%rd64+8];
	ld.global.f64 	%fd259, [%rd66+8];
	mul.f64 	%fd260, %fd254, %fd259;
	sub.f64 	%fd261, %fd258, %fd260;
	st.global.f64 	[%rd64+8], %fd261;
	ld.global.f64 	%fd262, [%rd67+8];
	ld.global.f64 	%fd263, [%rd11];
	ld.global.f64 	%fd264, [%rd68+8];
	mul.f64 	%fd265, %fd263, %fd264;
	sub.f64 	%fd266, %fd262, %fd265;
	st.shared.f64 	[%r203+8], %fd266;
	ld.global.f64 	%fd267, [%rd64+16];
	ld.global.f64 	%fd268, [%rd66+16];
	mul.f64 	%fd269, %fd263, %fd268;
	sub.f64 	%fd270, %fd267, %fd269;
	st.global.f64 	[%rd64+16], %fd270;
	ld.global.f64 	%fd271, [%rd67+16];
	ld.global.f64 	%fd272, [%rd11];
	ld.global.f64 	%fd273, [%rd68+16];
	mul.f64 	%fd274, %fd272, %fd273;
	sub.f64 	%fd275, %fd271, %fd274;
	st.shared.f64 	[%r203+16], %fd275;
	ld.global.f64 	%fd276, [%rd64+24];
	ld.global.f64 	%fd277, [%rd66+24];
	mul.f64 	%fd278, %fd272, %fd277;
	sub.f64 	%fd279, %fd276, %fd278;
	st.global.f64 	[%rd64+24], %fd279;
	ld.global.f64 	%fd280, [%rd67+24];
	ld.global.f64 	%fd281, [%rd11];
	ld.global.f64 	%fd282, [%rd68+24];
	mul.f64 	%fd283, %fd281, %fd282;
	sub.f64 	%fd284, %fd280, %fd283;
	st.shared.f64 	[%r203+24], %fd284;
	add.s32 	%r311, %r311, 4;
$L__BB0_86:
	setp.eq.s32 	%p42, %r19, 0;
	@%p42 bra 	$L__BB0_91;
	setp.eq.s32 	%p43, %r20, 0;
	@%p43 bra 	$L__BB0_89;
	add.s32 	%r204, %r311, %r68;
	mul.wide.s32 	%rd69, %r204, 8;
	add.s64 	%rd70, %rd2, %rd69;
	ld.global.f64 	%fd285, [%rd70];
	ld.global.f64 	%fd286, [%rd11];
	add.s32 	%r205, %r58, %r311;
	mul.wide.s32 	%rd71, %r205, 8;
	add.s64 	%rd72, %rd2, %rd71;
	ld.global.f64 	%fd287, [%rd72];
	mul.f64 	%fd288, %fd286, %fd287;
	sub.f64 	%fd289, %fd285, %fd288;
	st.global.f64 	[%rd70], %fd289;
	add.s64 	%rd73, %rd3, %rd69;
	ld.global.f64 	%fd290, [%rd73];
	ld.global.f64 	%fd291, [%rd11];
	add.s64 	%rd74, %rd3, %rd71;
	ld.global.f64 	%fd292, [%rd74];
	mul.f64 	%fd293, %fd291, %fd292;
	sub.f64 	%fd294, %fd290, %fd293;
	shl.b32 	%r206, %r311, 3;
	mov.u32 	%r207, _ZZ7inversePdS_S_iE4temp;
	add.s32 	%r208, %r207, %r206;
	st.shared.f64 	[%r208], %fd294;
	ld.global.f64 	%fd295, [%rd70+8];
	ld.global.f64 	%fd296, [%rd72+8];
	mul.f64 	%fd297, %fd291, %fd296;
	sub.f64 	%fd298, %fd295, %fd297;
	st.global.f64 	[%rd70+8], %fd298;
	ld.global.f64 	%fd299, [%rd73+8];
	ld.global.f64 	%fd300, [%rd11];
	ld.global.f64 	%fd301, [%rd74+8];
	mul.f64 	%fd302, %fd300, %fd301;
	sub.f64 	%fd303, %fd299, %fd302;
	st.shared.f64 	[%r208+8], %fd303;
	add.s32 	%r311, %r311, 2;
$L__BB0_89:
	setp.eq.s32 	%p44, %r23, 0;
	@%p44 bra 	$L__BB0_91;
	add.s32 	%r209, %r311, %r68;
	mul.wide.s32 	%rd75, %r209, 8;
	add.s64 	%rd76, %rd2, %rd75;
	ld.global.f64 	%fd304, [%rd76];
	ld.global.f64 	%fd305, [%rd11];
	add.s32 	%r210, %r58, %r311;
	mul.wide.s32 	%rd77, %r210, 8;
	add.s64 	%rd78, %rd2, %rd77;
	ld.global.f64 	%fd306, [%rd78];
	mul.f64 	%fd307, %fd305, %fd306;
	sub.f64 	%fd308, %fd304, %fd307;
	st.global.f64 	[%rd76], %fd308;
	add.s64 	%rd79, %rd3, %rd75;
	ld.global.f64 	%fd309, [%rd79];
	ld.global.f64 	%fd310, [%rd11];
	add.s64 	%rd80, %rd3, %rd77;
	ld.global.f64 	%fd311, [%rd80];
	mul.f64 	%fd312, %fd310, %fd311;
	sub.f64 	%fd313, %fd309, %fd312;
	shl.b32 	%r211, %r311, 3;
	mov.u32 	%r212, _ZZ7inversePdS_S_iE4temp;
	add.s32 	%r213, %r212, %r211;
	st.shared.f64 	[%r213], %fd313;
$L__BB0_91:
	setp.lt.u32 	%p45, %r12, 7;
	add.s32 	%r215, %r308, %r13;
	mul.lo.s32 	%r76, %r215, %r125;
	mov.b32 	%r306, 0;
	@%p45 bra 	$L__BB0_71;
	mov.b32 	%r313, 0;
$L__BB0_93:
	.pragma "nounroll";
	shl.b32 	%r217, %r313, 3;
	mov.u32 	%r218, _ZZ7inversePdS_S_iE4temp;
	add.s32 	%r219, %r218, %r217;
	ld.shared.f64 	%fd314, [%r219];
	add.s32 	%r220, %r313, %r76;
	mul.wide.s32 	%rd81, %r220, 8;
	add.s64 	%rd82, %rd3, %rd81;
	st.global.f64 	[%rd82], %fd314;
	ld.shared.f64 	%fd315, [%r219+8];
	st.global.f64 	[%rd82+8], %fd315;
	ld.shared.f64 	%fd316, [%r219+16];
	st.global.f64 	[%rd82+16], %fd316;
	ld.shared.f64 	%fd317, [%r219+24];
	st.global.f64 	[%rd82+24], %fd317;
	ld.shared.f64 	%fd318, [%r219+32];
	st.global.f64 	[%rd82+32], %fd318;
	ld.shared.f64 	%fd319, [%r219+40];
	st.global.f64 	[%rd82+40], %fd319;
	ld.shared.f64 	%fd320, [%r219+48];
	st.global.f64 	[%rd82+48], %fd320;
	ld.shared.f64 	%fd321, [%r219+56];
	st.global.f64 	[%rd82+56], %fd321;
	add.s32 	%r313, %r313, 8;
	setp.eq.s32 	%p46, %r313, %r22;
	mov.u32 	%r306, %r22;
	@%p46 bra 	$L__BB0_71;
	bra.uni 	$L__BB0_93;
$L__BB0_94:
	setp.lt.s32 	%p79, %r95, 3;
	add.s32 	%r318, %r95, -2;
	@%p79 bra 	$L__BB0_119;
$L__BB0_95:
	mov.u32 	%r95, %r319;
	add.s32 	%r319, %r95, -1;
	mad.lo.s32 	%r97, %r319, %r125, %r85;
	mov.b32 	%r320, 0;
	cvt.s64.s32 	%rd103, %r95;
$L__BB0_96:
	setp.lt.u32 	%p64, %r12, 7;
	mad.lo.s32 	%r99, %r320, %r125, %r85;
	cvt.s64.s32 	%rd102, %r99;
	add.s64 	%rd104, %rd102, %rd103;
	shl.b64 	%rd105, %rd104, 3;
	add.s64 	%rd14, %rd3, %rd105;
	mov.b32 	%r326, 0;
	@%p64 bra 	$L__BB0_99;
	and.b32  	%r246, %r125, 2147483640;
	neg.s32 	%r324, %r246;
	add.s32 	%r247, %r86, %r95;
	add.s32 	%r248, %r247, -1;
	mul.lo.s32 	%r322, %r125, %r248;
	ld.global.f64 	%fd572, [%rd14+-8];
	add.s32 	%r249, %r86, %r320;
	mul.lo.s32 	%r323, %r125, %r249;
	mov.u32 	%r250, _ZZ7inversePdS_S_iE4temp;
	add.s32 	%r321, %r250, 32;
$L__BB0_98:
	.pragma "nounroll";
	mul.wide.s32 	%rd106, %r323, 8;
	add.s64 	%rd107, %rd12, %rd106;
	add.s64 	%rd108, %rd13, %rd106;
	mul.wide.s32 	%rd109, %r322, 8;
	add.s64 	%rd110, %rd12, %rd109;
	add.s64 	%rd111, %rd13, %rd109;
	ld.global.f64 	%fd419, [%rd107+-32];
	ld.global.f64 	%fd420, [%rd110+-32];
	mul.f64 	%fd421, %fd572, %fd420;
	sub.f64 	%fd422, %fd419, %fd421;
	st.global.f64 	[%rd107+-32], %fd422;
	ld.global.f64 	%fd423, [%rd108+-32];
	ld.global.f64 	%fd424, [%rd14+-8];
	ld.global.f64 	%fd425, [%rd111+-32];
	mul.f64 	%fd426, %fd424, %fd425;
	sub.f64 	%fd427, %fd423, %fd426;
	st.shared.f64 	[%r321+-32], %fd427;
	ld.global.f64 	%fd428, [%rd107+-24];
	ld.global.f64 	%fd429, [%rd110+-24];
	mul.f64 	%fd430, %fd424, %fd429;
	sub.f64 	%fd431, %fd428, %fd430;
	st.global.f64 	[%rd107+-24], %fd431;
	ld.global.f64 	%fd432, [%rd108+-24];
	ld.global.f64 	%fd433, [%rd14+-8];
	ld.global.f64 	%fd434, [%rd111+-24];
	mul.f64 	%fd435, %fd433, %fd434;
	sub.f64 	%fd436, %fd432, %fd435;
	st.shared.f64 	[%r321+-24], %fd436;
	ld.global.f64 	%fd437, [%rd107+-16];
	ld.global.f64 	%fd438, [%rd110+-16];
	mul.f64 	%fd439, %fd433, %fd438;
	sub.f64 	%fd440, %fd437, %fd439;
	st.global.f64 	[%rd107+-16], %fd440;
	ld.global.f64 	%fd441, [%rd108+-16];
	ld.global.f64 	%fd442, [%rd14+-8];
	ld.global.f64 	%fd443, [%rd111+-16];
	mul.f64 	%fd444, %fd442, %fd443;
	sub.f64 	%fd445, %fd441, %fd444;
	st.shared.f64 	[%r321+-16], %fd445;
	ld.global.f64 	%fd446, [%rd107+-8];
	ld.global.f64 	%fd447, [%rd110+-8];
	mul.f64 	%fd448, %fd442, %fd447;
	sub.f64 	%fd449, %fd446, %fd448;
	st.global.f64 	[%rd107+-8], %fd449;
	ld.global.f64 	%fd450, [%rd108+-8];
	ld.global.f64 	%fd451, [%rd14+-8];
	ld.global.f64 	%fd452, [%rd111+-8];
	mul.f64 	%fd453, %fd451, %fd452;
	sub.f64 	%fd454, %fd450, %fd453;
	st.shared.f64 	[%r321+-8], %fd454;
	ld.global.f64 	%fd455, [%rd107];
	ld.global.f64 	%fd456, [%rd110];
	mul.f64 	%fd457, %fd451, %fd456;
	sub.f64 	%fd458, %fd455, %fd457;
	st.global.f64 	[%rd107], %fd458;
	ld.global.f64 	%fd459, [%rd108];
	ld.global.f64 	%fd460, [%rd14+-8];
	ld.global.f64 	%fd461, [%rd111];
	mul.f64 	%fd462, %fd460, %fd461;
	sub.f64 	%fd463, %fd459, %fd462;
	st.shared.f64 	[%r321], %fd463;
	ld.global.f64 	%fd464, [%rd107+8];
	ld.global.f64 	%fd465, [%rd110+8];
	mul.f64 	%fd466, %fd460, %fd465;
	sub.f64 	%fd467, %fd464, %fd466;
	st.global.f64 	[%rd107+8], %fd467;
	ld.global.f64 	%fd468, [%rd108+8];
	ld.global.f64 	%fd469, [%rd14+-8];
	ld.global.f64 	%fd470, [%rd111+8];
	mul.f64 	%fd471, %fd469, %fd470;
	sub.f64 	%fd472, %fd468, %fd471;
	st.shared.f64 	[%r321+8], %fd472;
	ld.global.f64 	%fd473, [%rd107+16];
	ld.global.f64 	%fd474, [%rd110+16];
	mul.f64 	%fd475, %fd469, %fd474;
	sub.f64 	%fd476, %fd473, %fd475;
	st.global.f64 	[%rd107+16], %fd476;
	ld.global.f64 	%fd477, [%rd108+16];
	ld.global.f64 	%fd478, [%rd14+-8];
	ld.global.f64 	%fd479, [%rd111+16];
	mul.f64 	%fd480, %fd478, %fd479;
	sub.f64 	%fd481, %fd477, %fd480;
	st.shared.f64 	[%r321+16], %fd481;
	ld.global.f64 	%fd482, [%rd107+24];
	ld.global.f64 	%fd483, [%rd110+24];
	mul.f64 	%fd484, %fd478, %fd483;
	sub.f64 	%fd485, %fd482, %fd484;
	st.global.f64 	[%rd107+24], %fd485;
	ld.global.f64 	%fd486, [%rd108+24];
	ld.global.f64 	%fd572, [%rd14+-8];
	ld.global.f64 	%fd487, [%rd111+24];
	mul.f64 	%fd488, %fd572, %fd487;
	sub.f64 	%fd489, %fd486, %fd488;
	st.shared.f64 	[%r321+24], %fd489;
	add.s32 	%r324, %r324, 8;
	add.s32 	%r323, %r323, 8;
	add.s32 	%r322, %r322, 8;
	add.s32 	%r321, %r321, 64;
	setp.ne.s32 	%p65, %r324, 0;
	mov.u32 	%r326, %r89;
	@%p65 bra 	$L__BB0_98;
$L__BB0_99:
	setp.eq.s32 	%p66, %r87, 0;
	@%p66 bra 	$L__BB0_107;
	add.s32 	%r251, %r87, -1;
	setp.lt.u32 	%p67, %r251, 3;
	@%p67 bra 	$L__BB0_102;
	add.s32 	%r252, %r326, %r99;
	mul.wide.s32 	%rd112, %r252, 8;
	add.s64 	%rd113, %rd2, %rd112;
	ld.global.f64 	%fd490, [%rd113];
	ld.global.f64 	%fd491, [%rd14+-8];
	add.s32 	%r253, %r97, %r326;
	mul.wide.s32 	%rd114, %r253, 8;
	add.s64 	%rd115, %rd2, %rd114;
	ld.global.f64 	%fd492, [%rd115];
	mul.f64 	%fd493, %fd491, %fd492;
	sub.f64 	%fd494, %fd490, %fd493;
	st.global.f64 	[%rd113], %fd494;
	add.s64 	%rd116, %rd3, %rd112;
	ld.global.f64 	%fd495, [%rd116];
	ld.global.f64 	%fd496, [%rd14+-8];
	add.s64 	%rd117, %rd3, %rd114;
	ld.global.f64 	%fd497, [%rd117];
	mul.f64 	%fd498, %fd496, %fd497;
	sub.f64 	%fd499, %fd495, %fd498;
	shl.b32 	%r254, %r326, 3;
	mov.u32 	%r255, _ZZ7inversePdS_S_iE4temp;
	add.s32 	%r256, %r255, %r254;
	st.shared.f64 	[%r256], %fd499;
	ld.global.f64 	%fd500, [%rd113+8];
	ld.global.f64 	%fd501, [%rd115+8];
	mul.f64 	%fd502, %fd496, %fd501;
	sub.f64 	%fd503, %fd500, %fd502;
	st.global.f64 	[%rd113+8], %fd503;
	ld.global.f64 	%fd504, [%rd116+8];
	ld.global.f64 	%fd505, [%rd14+-8];
	ld.global.f64 	%fd506, [%rd117+8];
	mul.f64 	%fd507, %fd505, %fd506;
	sub.f64 	%fd508, %fd504, %fd507;
	st.shared.f64 	[%r256+8], %fd508;
	ld.global.f64 	%fd509, [%rd113+16];
	ld.global.f64 	%fd510, [%rd115+16];
	mul.f64 	%fd511, %fd505, %fd510;
	sub.f64 	%fd512, %fd509, %fd511;
	st.global.f64 	[%rd113+16], %fd512;
	ld.global.f64 	%fd513, [%rd116+16];
	ld.global.f64 	%fd514, [%rd14+-8];
	ld.global.f64 	%fd515, [%rd117+16];
	mul.f64 	%fd516, %fd514, %fd515;
	sub.f64 	%fd517, %fd513, %fd516;
	st.shared.f64 	[%r256+16], %fd517;
	ld.global.f64 	%fd518, [%rd113+24];
	ld.global.f64 	%fd519, [%rd115+24];
	mul.f64 	%fd520, %fd514, %fd519;
	sub.f64 	%fd521, %fd518, %fd520;
	st.global.f64 	[%rd113+24], %fd521;
	ld.global.f64 	%fd522, [%rd116+24];
	ld.global.f64 	%fd523, [%rd14+-8];
	ld.global.f64 	%fd524, [%rd117+24];
	mul.f64 	%fd525, %fd523, %fd524;
	sub.f64 	%fd526, %fd522, %fd525;
	st.shared.f64 	[%r256+24], %fd526;
	add.s32 	%r326, %r326, 4;
$L__BB0_102:
	setp.eq.s32 	%p68, %r88, 0;
	@%p68 bra 	$L__BB0_107;
	setp.eq.s32 	%p69, %r88, 1;
	@%p69 bra 	$L__BB0_105;
	add.s32 	%r257, %r326, %r99;
	mul.wide.s32 	%rd118, %r257, 8;
	add.s64 	%rd119, %rd2, %rd118;
	ld.global.f64 	%fd527, [%rd119];
	ld.global.f64 	%fd528, [%rd14+-8];
	add.s32 	%r258, %r97, %r326;
	mul.wide.s32 	%rd120, %r258, 8;
	add.s64 	%rd121, %rd2, %rd120;
	ld.global.f64 	%fd529, [%rd121];
	mul.f64 	%fd530, %fd528, %fd529;
	sub.f64 	%fd531, %fd527, %fd530;
	st.global.f64 	[%rd119], %fd531;
	add.s64 	%rd122, %rd3, %rd118;
	ld.global.f64 	%fd532, [%rd122];
	ld.global.f64 	%fd533, [%rd14+-8];
	add.s64 	%rd123, %rd3, %rd120;
	ld.global.f64 	%fd534, [%rd123];
	mul.f64 	%fd535, %fd533, %fd534;
	sub.f64 	%fd536, %fd532, %fd535;
	shl.b32 	%r259, %r326, 3;
	mov.u32 	%r260, _ZZ7inversePdS_S_iE4temp;
	add.s32 	%r261, %r260, %r259;
	st.shared.f64 	[%r261], %fd536;
	ld.global.f64 	%fd537, [%rd119+8];
	ld.global.f64 	%fd538, [%rd121+8];
	mul.f64 	%fd539, %fd533, %fd538;
	sub.f64 	%fd540, %fd537, %fd539;
	st.global.f64 	[%rd119+8], %fd540;
	ld.global.f64 	%fd541, [%rd122+8];
	ld.global.f64 	%fd542, [%rd14+-8];
	ld.global.f64 	%fd543, [%rd123+8];
	mul.f64 	%fd544, %fd542, %fd543;
	sub.f64 	%fd545, %fd541, %fd544;
	st.shared.f64 	[%r261+8], %fd545;
	add.s32 	%r326, %r326, 2;
$L__BB0_105:
	setp.eq.s32 	%p70, %r90, 0;
	@%p70 bra 	$L__BB0_107;
	add.s32 	%r262, %r326, %r99;
	mul.wide.s32 	%rd124, %r262, 8;
	add.s64 	%rd125, %rd2, %rd124;
	ld.global.f64 	%fd546, [%rd125];
	ld.global.f64 	%fd547, [%rd14+-8];
	add.s32 	%r263, %r97, %r326;
	mul.wide.s32 	%rd126, %r263, 8;
	add.s64 	%rd127, %rd2, %rd126;
	ld.global.f64 	%fd548, [%rd127];
	mul.f64 	%fd549, %fd547, %fd548;
	sub.f64 	%fd550, %fd546, %fd549;
	st.global.f64 	[%rd125], %fd550;
	add.s64 	%rd128, %rd3, %rd124;
	ld.global.f64 	%fd551, [%rd128];
	ld.global.f64 	%fd552, [%rd14+-8];
	add.s64 	%rd129, %rd3, %rd126;
	ld.global.f64 	%fd553, [%rd129];
	mul.f64 	%fd554, %fd552, %fd553;
	sub.f64 	%fd555, %fd551, %fd554;
	shl.b32 	%r264, %r326, 3;
	mov.u32 	%r265, _ZZ7inversePdS_S_iE4temp;
	add.s32 	%r266, %r265, %r264;
	st.shared.f64 	[%r266], %fd555;
$L__BB0_107:
	setp.lt.u32 	%p71, %r12, 7;
	add.s32 	%r268, %r320, %r86;
	mul.lo.s32 	%r116, %r268, %r125;
	mov.b32 	%r330, 0;
	@%p71 bra 	$L__BB0_110;
	mov.b32 	%r328, 0;
$L__BB0_109:
	.pragma "nounroll";
	shl.b32 	%r270, %r328, 3;
	mov.u32 	%r271, _ZZ7inversePdS_S_iE4temp;
	add.s32 	%r272, %r271, %r270;
	ld.shared.f64 	%fd556, [%r272];
	add.s32 	%r273, %r328, %r116;
	mul.wide.s32 	%rd130, %r273, 8;
	add.s64 	%rd131, %rd3, %rd130;
	st.global.f64 	[%rd131], %fd556;
	ld.shared.f64 	%fd557, [%r272+8];
	st.global.f64 	[%rd131+8], %fd557;
	ld.shared.f64 	%fd558, [%r272+16];
	st.global.f64 	[%rd131+16], %fd558;
	ld.shared.f64 	%fd559, [%r272+24];
	st.global.f64 	[%rd131+24], %fd559;
	ld.shared.f64 	%fd560, [%r272+32];
	st.global.f64 	[%rd131+32], %fd560;
	ld.shared.f64 	%fd561, [%r272+40];
	st.global.f64 	[%rd131+40], %fd561;
	ld.shared.f64 	%fd562, [%r272+48];
	st.global.f64 	[%rd131+48], %fd562;
	ld.shared.f64 	%fd563, [%r272+56];
	st.global.f64 	[%rd131+56], %fd563;
	add.s32 	%r328, %r328, 8;
	setp.ne.s32 	%p72, %r328, %r89;
	mov.u32 	%r330, %r89;
	@%p72 bra 	$L__BB0_109;
$L__BB0_110:
	setp.eq.s32 	%p73, %r87, 0;
	@%p73 bra 	$L__BB0_118;
	add.s32 	%r274, %r87, -1;
	setp.lt.u32 	%p74, %r274, 3;
	@%p74 bra 	$L__BB0_113;
	shl.b32 	%r275, %r330, 3;
	mov.u32 	%r276, _ZZ7inversePdS_S_iE4temp;
	add.s32 	%r277, %r276, %r275;
	ld.shared.f64 	%fd564, [%r277];
	add.s32 	%r278, %r330, %r116;
	mul.wide.s32 	%rd132, %r278, 8;
	add.s64 	%rd133, %rd3, %rd132;
	st.global.f64 	[%rd133], %fd564;
	ld.shared.f64 	%fd565, [%r277+8];
	st.global.f64 	[%rd133+8], %fd565;
	ld.shared.f64 	%fd566, [%r277+16];
	st.global.f64 	[%rd133+16], %fd566;
	ld.shared.f64 	%fd567, [%r277+24];
	st.global.f64 	[%rd133+24], %fd567;
	add.s32 	%r330, %r330, 4;
$L__BB0_113:
	setp.eq.s32 	%p75, %r88, 0;
	@%p75 bra 	$L__BB0_118;
	setp.eq.s32 	%p76, %r88, 1;
	@%p76 bra 	$L__BB0_116;
	shl.b32 	%r279, %r330, 3;
	mov.u32 	%r280, _ZZ7inversePdS_S_iE4temp;
	add.s32 	%r281, %r280, %r279;
	ld.shared.f64 	%fd568, [%r281];
	add.s32 	%r282, %r330, %r116;
	mul.wide.s32 	%rd134, %r282, 8;
	add.s64 	%rd135, %rd3, %rd134;
	st.global.f64 	[%rd135], %fd568;
	ld.shared.f64 	%fd569, [%r281+8];
	st.global.f64 	[%rd135+8], %fd569;
	add.s32 	%r330, %r330, 2;
$L__BB0_116:
	setp.eq.s32 	%p77, %r90, 0;
	@%p77 bra 	$L__BB0_118;
	shl.b32 	%r283, %r330, 3;
	mov.u32 	%r284, _ZZ7inversePdS_S_iE4temp;
	add.s32 	%r285, %r284, %r283;
	ld.shared.f64 	%fd570, [%r285];
	add.s32 	%r286, %r330, %r116;
	mul.wide.s32 	%rd136, %r286, 8;
	add.s64 	%rd137, %rd3, %rd136;
	st.global.f64 	[%rd137], %fd570;
$L__BB0_118:
	add.s32 	%r320, %r320, 1;
	setp.eq.s32 	%p78, %r320, %r318;
	@%p78 bra 	$L__BB0_94;
	bra.uni 	$L__BB0_96;
$L__BB0_119:
	ret;

}


// ===== COMPILED SASS (sm_100) =====

	.target	sm_100

	.elftype	@"ET_EXEC"


//--------------------- .note.nv.tkinfo           --------------------------
	.section	.note.nv.tkinfo,"",@"SHT_NOTE"
	.sectionflags	@"SHF_NOTE_NV_TKINFO"
	.tkinfo
        /*0018*/ 	.word	0x00000002
        /*0030*/ 	.string	""
        /*0030*/ 	.string	"ptxas"
        /*0030*/ 	.string	"Cuda compilation tools, release 13.0, V13.0.88"
        /*0030*/ 	.string	"Build cuda_13.0.r13.0/compiler.36424714_0"
        /*0030*/ 	.string	"-arch sm_100 -m 64 "



//--------------------- .note.nv.cuinfo           --------------------------
	.section	.note.nv.cuinfo,"",@"SHT_NOTE"
	.sectionflags	@"SHF_NOTE_NV_CUINFO"
        /*0018*/ 	.short	0x0002
        /*001a*/ 	.short	0x0064
        /*001c*/ 	.short	0x0082
	.zero		2


//--------------------- .nv.info                  --------------------------
	.section	.nv.info,"",@"SHT_CUDA_INFO"
	.align	4


	//----- nvinfo : EIATTR_REGCOUNT
	.align		4
        /*0000*/ 	.byte	0x04, 0x2f
        /*0002*/ 	.short	(.L_1 - .L_0)
	.align		4
.L_0:
        /*0004*/ 	.word	index@(_Z7inversePdS_S_i)
        /*0008*/ 	.word	0x00000028


	//----- nvinfo : EIATTR_FRAME_SIZE
	.align		4
.L_1:
        /*000c*/ 	.byte	0x04, 0x11
        /*000e*/ 	.short	(.L_3 - .L_2)
	.align		4
.L_2:
        /*0010*/ 	.word	index@($__internal_0_$__cuda_sm20_div_rn_f64_full)
        /*0014*/ 	.word	0x00000000


	//----- nvinfo : EIATTR_FRAME_SIZE
	.align		4
.L_3:
        /*0018*/ 	.byte	0x04, 0x11
        /*001a*/ 	.short	(.L_5 - .L_4)
	.align		4
.L_4:
        /*001c*/ 	.word	index@(_Z7inversePdS_S_i)
        /*0020*/ 	.word	0x00000000


	//----- nvinfo : EIATTR_MIN_STACK_SIZE
	.align		4
.L_5:
        /*0024*/ 	.byte	0x04, 0x12
        /*0026*/ 	.short	(.L_7 - .L_6)
	.align		4
.L_6:
        /*0028*/ 	.word	index@(_Z7inversePdS_S_i)
        /*002c*/ 	.word	0x00000000
.L_7:


//--------------------- .nv.compat                --------------------------
	.section	.nv.compat,"",@"SHT_CUDA_COMPAT_INFO"
	.align	4
        /*0000*/ 	.byte	0x02, 0x09, 0x00, 0x00, 0x02, 0x02, 0x01, 0x00, 0x02, 0x05, 0x05, 0x00, 0x03, 0x07, 0x01, 0x01
        /*0010*/ 	.byte	0x02, 0x03, 0x00, 0x00, 0x02, 0x06, 0x01, 0x00, 0x04, 0x0b, 0x08, 0x00, 0x01, 0x00, 0x00, 0x00
        /*0020*/ 	.byte	0x00, 0x00, 0x00, 0x00


//--------------------- .nv.info._Z7inversePdS_S_i --------------------------
	.section	.nv.info._Z7inversePdS_S_i,"",@"SHT_CUDA_INFO"
	.sectionflags	@""
	.align	4


	//----- nvinfo : EIATTR_CUDA_API_VERSION
	.align		4
        /*0000*/ 	.byte	0x04, 0x37
        /*0002*/ 	.short	(.L_9 - .L_8)
.L_8:
        /*0004*/ 	.word	0x00000082


	//----- nvinfo : EIATTR_KPARAM_INFO
	.align		4
.L_9:
        /*0008*/ 	.byte	0x04, 0x17
        /*000a*/ 	.short	(.L_11 - .L_10)
.L_10:
        /*000c*/ 	.word	0x00000000
        /*0010*/ 	.short	0x0003
        /*0012*/ 	.short	0x0018
        /*0014*/ 	.byte	0x00, 0xf0, 0x11, 0x00


	//----- nvinfo : EIATTR_KPARAM_INFO
	.align		4
.L_11:
        /*0018*/ 	.byte	0x04, 0x17
        /*001a*/ 	.short	(.L_13 - .L_12)
.L_12:
        /*001c*/ 	.word	0x00000000
        /*0020*/ 	.short	0x0002
        /*0022*/ 	.short	0x0010
        /*0024*/ 	.byte	0x00, 0xf5, 0x21, 0x00


	//----- nvinfo : EIATTR_KPARAM_INFO
	.align		4
.L_13:
        /*0028*/ 	.byte	0x04, 0x17
        /*002a*/ 	.short	(.L_15 - .L_14)
.L_14:
        /*002c*/ 	.word	0x00000000
        /*0030*/ 	.short	0x0001
        /*0032*/ 	.short	0x0008
        /*0034*/ 	.byte	0x00, 0xf5, 0x21, 0x00


	//----- nvinfo : EIATTR_KPARAM_INFO
	.align		4
.L_15:
        /*0038*/ 	.byte	0x04, 0x17
        /*003a*/ 	.short	(.L_17 - .L_16)
.L_16:
        /*003c*/ 	.word	0x00000000
        /*0040*/ 	.short	0x0000
        /*0042*/ 	.short	0x0000
        /*0044*/ 	.byte	0x00, 0xf5, 0x21, 0x00


	//----- nvinfo : EIATTR_SPARSE_MMA_MASK
	.align		4
.L_17:
        /*0048*/ 	.byte	0x03, 0x50
        /*004a*/ 	.short	0x0000


	//----- nvinfo : EIATTR_MAXREG_COUNT
	.align		4
        /*004c*/ 	.byte	0x03, 0x1b
        /*004e*/ 	.short	0x00ff


	//----- nvinfo : EIATTR_MERCURY_ISA_VERSION
	.align		4
        /*0050*/ 	.byte	0x03, 0x5f
        /*0052*/ 	.short	0x0101


	//----- nvinfo : EIATTR_VRC_CTA_INIT_COUNT
	.align		4
        /*0054*/ 	.byte	0x02, 0x4a
	.zero		1
	.zero		1


	//----- nvinfo : EIATTR_EXIT_INSTR_OFFSETS
	.align		4
        /*0058*/ 	.byte	0x04, 0x1c
        /*005a*/ 	.short	(.L_19 - .L_18)


	//   ....[0]....
.L_18:
        /*005c*/ 	.word	0x00009760


	//   ....[1]....
        /*0060*/ 	.word	0x0000ab30


	//----- nvinfo : EIATTR_CRS_STACK_SIZE
	.align		4
.L_19:
        /*0064*/ 	.byte	0x04, 0x1e
        /*0066*/ 	.short	(.L_21 - .L_20)
.L_20:
        /*0068*/ 	.word	0x00000000


	//----- nvinfo : EIATTR_CBANK_PARAM_SIZE
	.align		4
.L_21:
        /*006c*/ 	.byte	0x03, 0x19
        /*006e*/ 	.short	0x001c


	//----- nvinfo : EIATTR_PARAM_CBANK
	.align		4
        /*0070*/ 	.byte	0x04, 0x0a
        /*0072*/ 	.short	(.L_23 - .L_22)
	.align		4
.L_22:
        /*0074*/ 	.word	index@(.nv.constant0._Z7inversePdS_S_i)
        /*0078*/ 	.short	0x0380
        /*007a*/ 	.short	0x001c


	//----- nvinfo : EIATTR_SW_WAR
	.align		4
.L_23:
        /*007c*/ 	.byte	0x04, 0x36
        /*007e*/ 	.short	(.L_25 - .L_24)
.L_24:
        /*0080*/ 	.word	0x00000008
.L_25:


//--------------------- .nv.callgraph             --------------------------
	.section	.nv.callgraph,"",@"SHT_CUDA_CALLGRAPH"
	.align	4
	.sectionentsize	8
	.align		4
        /*0000*/ 	.word	0x00000000
	.align		4
        /*0004*/ 	.word	0xffffffff
	.align		4
        /*0008*/ 	.word	0x00000000
	.align		4
        /*000c*/ 	.word	0xfffffffe
	.align		4
        /*0010*/ 	.word	0x00000000
	.align		4
        /*0014*/ 	.word	0xfffffffd
	.align		4
        /*0018*/ 	.word	0x00000000
	.align		4
        /*001c*/ 	.word	0xfffffffc


//--------------------- .text._Z7inversePdS_S_i   --------------------------
	.section	.text._Z7inversePdS_S_i,"ax",@progbits
	.align	128
        .global         _Z7inversePdS_S_i
        .type           _Z7inversePdS_S_i,@function
        .size           _Z7inversePdS_S_i,(.L_x_210 - _Z7inversePdS_S_i)
        .other          _Z7inversePdS_S_i,@"STO_CUDA_ENTRY STV_DEFAULT"
_Z7inversePdS_S_i:
.text._Z7inversePdS_S_i:
[----:B------:R-:W-:Y:S08]  /*0000*/  LDC R1, c[0x0][0x37c] ;  /* 0x0000df00ff017b82 */ /* 0x000ff00000000800 */
[----:B------:R-:W-:Y:S01]  /*0010*/  S2UR UR4, SR_CTAID.Y ;  /* 0x00000000000479c3 */ /* 0x000fe20000002600 */
[----:B------:R-:W0:Y:S01]  /*0020*/  S2R R3, SR_TID.Z ;  /* 0x0000000000037919 */ /* 0x000e220000002300 */
[----:B------:R-:W1:Y:S01]  /*0030*/  LDCU UR6, c[0x0][0x370] ;  /* 0x00006e00ff0677ac */ /* 0x000e620008000800 */
[----:B------:R-:W2:Y:S01]  /*0040*/  S2R R5, SR_TID.Y ;  /* 0x0000000000057919 */ /* 0x000ea20000002200 */
[----:B------:R-:W3:Y:S04]  /*0050*/  LDCU UR7, c[0x0][0x374] ;  /* 0x00006e80ff0777ac */ /* 0x000ee80008000800 */
[----:B------:R-:W3:Y:S01]  /*0060*/  S2UR UR8, SR_CTAID.Z ;  /* 0x00000000000879c3 */ /* 0x000ee20000002700 */
[----:B------:R-:W4:Y:S01]  /*0070*/  S2R R7, SR_TID.X ;  /* 0x0000000000077919 */ /* 0x000f220000002100 */
[----:B------:R-:W4:Y:S01]  /*0080*/  LDCU UR9, c[0x0][0x360] ;  /* 0x00006c00ff0977ac */ /* 0x000f220008000800 */
[----:B------:R-:W2:Y:S05]  /*0090*/  LDCU UR10, c[0x0][0x364] ;  /* 0x00006c80ff0a77ac */ /* 0x000eaa0008000800 */
[----:B------:R-:W1:Y:S01]  /*00a0*/  S2UR UR5, SR_CTAID.X ;  /* 0x00000000000579c3 */ /* 0x000e620000002500 */
[----:B------:R-:W5:Y:S01]  /*00b0*/  LDCU UR14, c[0x0][0x398] ;  /* 0x00007300ff0e77ac */ /* 0x000f620008000800 */
[----:B------:R-:W0:Y:S06]  /*00c0*/  LDCU.64 UR12, c[0x0][0x358] ;  /* 0x00006b00ff0c77ac */ /* 0x000e2c0008000a00 */
[----:B------:R-:W0:Y:S01]  /*00d0*/  LDC R0, c[0x0][0x368] ;  /* 0x0000da00ff007b82 */ /* 0x000e220000000800 */
[----:B---3--:R-:W-:-:S02]  /*00e0*/  UIMAD UR4, UR7, UR8, UR4 ;  /* 0x00000008070472a4 */ /* 0x008fc4000f8e0204 */
[----:B-----5:R-:W-:Y:S02]  /*00f0*/  UISETP.GE.AND UP0, UPT, UR14, 0x1, UPT ;  /* 0x000000010e00788c */ /* 0x020fe4000bf06270 */
[----:B-1----:R-:W-:-:S06]  /*0100*/  UIMAD UR4, UR4, UR6, UR5 ;  /* 0x00000006040472a4 */ /* 0x002fcc000f8e0205 */
[----:B0-----:R-:W-:-:S04]  /*0110*/  IMAD R0, R0, UR4, R3 ;  /* 0x0000000400007c24 */ /* 0x001fc8000f8e0203 */
[----:B--2---:R-:W-:-:S04]  /*0120*/  IMAD R0, R0, UR10, R5 ;  /* 0x0000000a00007c24 */ /* 0x004fc8000f8e0205 */
[----:B----4-:R-:W-:Y:S01]  /*0130*/  IMAD R0, R0, UR9, R7 ;  /* 0x0000000900007c24 */ /* 0x010fe2000f8e0207 */
[----:B------:R-:W-:Y:S06]  /*0140*/  BRA.U !UP0, `(.L_x_0) ;  /* 0x00000009089c7547 */ /* 0x000fec000b800000 */
[----:B------:R-:W-:Y:S02]  /*0150*/  ULOP3.LUT UR7, UR14, 0xf, URZ, 0xc0, !UPT ;  /* 0x0000000f0e077892 */ /* 0x000fe4000f8ec0ff */
[----:B------:R-:W-:Y:S02]  /*0160*/  ULOP3.LUT UR8, UR14, 0x7, URZ, 0xc0, !UPT ;  /* 0x000000070e087892 */ /* 0x000fe4000f8ec0ff */
[----:B------:R-:W-:Y:S02]  /*0170*/  UIADD3 UR4, UPT, UPT, UR14, -0x1, URZ ;  /* 0xffffffff0e047890 */ /* 0x000fe4000fffe0ff */
[----:B------:R-:W-:Y:S02]  /*0180*/  UIADD3 UR5, UPT, UPT, UR7, -0x1, URZ ;  /* 0xffffffff07057890 */ /* 0x000fe4000fffe0ff */
[----:B------:R-:W-:Y:S02]  /*0190*/  UIADD3 UR9, UPT, UPT, UR8, -0x1, URZ ;  /* 0xffffffff08097890 */ /* 0x000fe4000fffe0ff */
[----:B------:R-:W-:-:S02]  /*01a0*/  UISETP.GE.U32.AND UP2, UPT, UR4, 0xf, UPT ;  /* 0x0000000f0400788c */ /* 0x000fc4000bf46070 */
[----:B------:R-:W-:Y:S02]  /*01b0*/  ULOP3.LUT UR10, UR14, 0x7ffffff0, URZ, 0xc0, !UPT ;  /* 0x7ffffff00e0a7892 */ /* 0x000fe4000f8ec0ff */
[----:B------:R-:W-:Y:S02]  /*01c0*/  ULOP3.LUT UR6, UR14, 0x3, URZ, 0xc0, !UPT ;  /* 0x000000030e067892 */ /* 0x000fe4000f8ec0ff */
[----:B------:R-:W-:Y:S02]  /*01d0*/  UISETP.GE.U32.AND UP1, UPT, UR5, 0x7, UPT ;  /* 0x000000070500788c */ /* 0x000fe4000bf26070 */
[----:B------:R-:W-:Y:S01]  /*01e0*/  UISETP.GE.U32.AND UP0, UPT, UR9, 0x3, UPT ;  /* 0x000000030900788c */ /* 0x000fe2000bf06070 */
[----:B------:R-:W-:-:S10]  /*01f0*/  UMOV UR4, URZ ;  /* 0x000000ff00047c82 */ /* 0x000fd40008000000 */
.L_x_6:
[----:B0-----:R-:W0:Y:S01]  /*0200*/  LDCU UR14, c[0x0][0x398] ;  /* 0x00007300ff0e77ac */ /* 0x001e220008000800 */
[----:B------:R-:W-:Y:S02]  /*0210*/  IMAD.U32 R5, RZ, RZ, UR4 ;  /* 0x00000004ff057e24 */ /* 0x000fe4000f8e00ff */
[----:B------:R-:W-:Y:S02]  /*0220*/  IMAD.MOV.U32 R3, RZ, RZ, RZ ;  /* 0x000000ffff037224 */ /* 0x000fe400078e00ff */
[----:B0-----:R-:W-:Y:S01]  /*0230*/  IMAD R8, R0, UR14, R5 ;  /* 0x0000000e00087c24 */ /* 0x001fe2000f8e0205 */
[----:B------:R-:W-:Y:S06]  /*0240*/  BRA.U !UP2, `(.L_x_1) ;  /* 0x000000010af47547 */ /* 0x000fec000b800000 */
[----:B------:R-:W-:-:S05]  /*0250*/  UMOV UR5, URZ ;  /* 0x000000ff00057c82 */ /* 0x000fca0008000000 */
.L_x_2:
[----:B----4-:R-:W0:Y:S01]  /*0260*/  LDC.64 R6, c[0x0][0x388] ;  /* 0x0000e200ff067b82 */ /* 0x010e220000000a00 */
[----:B------:R-:W-:-:S05]  /*0270*/  MOV R9, UR5 ;  /* 0x0000000500097c02 */ /* 0x000fca0008000f00 */
[----:B------:R-:W-:Y:S02]  /*0280*/  IMAD R9, R8, UR14, R9 ;  /* 0x0000000e08097c24 */ /* 0x000fe4000f8e0209 */
[----:B------:R-:W1:Y:S08]  /*0290*/  LDC.64 R4, c[0x0][0x380] ;  /* 0x0000e000ff047b82 */ /* 0x000e700000000a00 */
[----:B------:R-:W2:Y:S01]  /*02a0*/  LDC.64 R2, c[0x0][0x390] ;  /* 0x0000e400ff027b82 */ /* 0x000ea20000000a00 */
[----:B0-----:R-:W-:-:S05]  /*02b0*/  IMAD.WIDE R6, R9, 0x8, R6 ;  /* 0x0000000809067825 */ /* 0x001fca00078e0206 */
[----:B------:R-:W-:Y:S01]  /*02c0*/  STG.E.64 desc[UR12][R6.64], RZ ;  /* 0x000000ff06007986 */ /* 0x000fe2000c101b0c */
[----:B-1----:R-:W-:-:S05]  /*02d0*/  IMAD.WIDE R4, R9, 0x8, R4 ;  /* 0x0000000809047825 */ /* 0x002fca00078e0204 */
[----:B------:R-:W3:Y:S01]  /*02e0*/  LDG.E.64 R10, desc[UR12][R4.64] ;  /* 0x0000000c040a7981 */ /* 0x000ee2000c1e1b00 */
[----:B--2---:R-:W-:-:S05]  /*02f0*/  IMAD.WIDE R2, R9, 0x8, R2 ;  /* 0x0000000809027825 */ /* 0x004fca00078e0202 */
[----:B---3--:R0:W-:Y:S04]  /*0300*/  STG.E.64 desc[UR12][R2.64], R10 ;  /* 0x0000000a02007986 */ /* 0x0081e8000c101b0c */
[----:B------:R-:W-:Y:S04]  /*0310*/  STG.E.64 desc[UR12][R6.64+0x8], RZ ;  /* 0x000008ff06007986 */ /* 0x000fe8000c101b0c */
[----:B------:R-:W2:Y:S04]  /*0320*/  LDG.E.64 R12, desc[UR12][R4.64+0x8] ;  /* 0x0000080c040c7981 */ /* 0x000ea8000c1e1b00 */
[----:B--2---:R1:W-:Y:S04]  /*0330*/  STG.E.64 desc[UR12][R2.64+0x8], R12 ;  /* 0x0000080c02007986 */ /* 0x0043e8000c101b0c */
[----:B------:R-:W-:Y:S04]  /*0340*/  STG.E.64 desc[UR12][R6.64+0x10], RZ ;  /* 0x000010ff06007986 */ /* 0x000fe8000c101b0c */
[----:B------:R-:W2:Y:S04]  /*0350*/  LDG.E.64 R14, desc[UR12][R4.64+0x10] ;  /* 0x0000100c040e7981 */ /* 0x000ea8000c1e1b00 */
[----:B--2---:R2:W-:Y:S04]  /*0360*/  STG.E.64 desc[UR12][R2.64+0x10], R14 ;  /* 0x0000100e02007986 */ /* 0x0045e8000c101b0c */
[----:B------:R-:W-:Y:S04]  /*0370*/  STG.E.64 desc[UR12][R6.64+0x18], RZ ;  /* 0x000018ff06007986 */ /* 0x000fe8000c101b0c */
[----:B------:R-:W3:Y:S04]  /*0380*/  LDG.E.64 R16, desc[UR12][R4.64+0x18] ;  /* 0x0000180c04107981 */ /* 0x000ee8000c1e1b00 */
[----:B---3--:R3:W-:Y:S04]  /*0390*/  STG.E.64 desc[UR12][R2.64+0x18], R16 ;  /* 0x0000181002007986 */ /* 0x0087e8000c101b0c */
[----:B------:R-:W-:Y:S04]  /*03a0*/  STG.E.64 desc[UR12][R6.64+0x20], RZ ;  /* 0x000020ff06007986 */ /* 0x000fe8000c101b0c */
[----:B0-----:R-:W4:Y:S04]  /*03b0*/  LDG.E.64 R10, desc[UR12][R4.64+0x20] ;  /* 0x0000200c040a7981 */ /* 0x001f28000c1e1b00 */
[----:B----4-:R0:W-:Y:S04]  /*03c0*/  STG.E.64 desc[UR12][R2.64+0x20], R10 ;  /* 0x0000200a02007986 */ /* 0x0101e8000c101b0c */
[----:B------:R-:W-:Y:S04]  /*03d0*/  STG.E.64 desc[UR12][R6.64+0x28], RZ ;  /* 0x000028ff06007986 */ /* 0x000fe8000c101b0c */
[----:B-1----:R-:W4:Y:S04]  /*03e0*/  LDG.E.64 R12, desc[UR12][R4.64+0x28] ;  /* 0x0000280c040c7981 */ /* 0x002f28000c1e1b00 */
[----:B----4-:R1:W-:Y:S04]  /*03f0*/  STG.E.64 desc[UR12][R2.64+0x28], R12 ;  /* 0x0000280c02007986 */ /* 0x0103e8000c101b0c */
[----:B------:R-:W-:Y:S04]  /*0400*/  STG.E.64 desc[UR12][R6.64+0x30], RZ ;  /* 0x000030ff06007986 */ /* 0x000fe8000c101b0c */
[----:B--2---:R-:W2:Y:S04]  /*0410*/  LDG.E.64 R14, desc[UR12][R4.64+0x30] ;  /* 0x0000300c040e7981 */ /* 0x004ea8000c1e1b00 */
[----:B--2---:R2:W-:Y:S04]  /*0420*/  STG.E.64 desc[UR12][R2.64+0x30], R14 ;  /* 0x0000300e02007986 */ /* 0x0045e8000c101b0c */
[----:B------:R-:W-:Y:S04]  /*0430*/  STG.E.64 desc[UR12][R6.64+0x38], RZ ;  /* 0x000038ff06007986 */ /* 0x000fe8000c101b0c */
[----:B---3--:R-:W3:Y:S04]  /*0440*/  LDG.E.64 R16, desc[UR12][R4.64+0x38] ;  /* 0x0000380c04107981 */ /* 0x008ee8000c1e1b00 */
        /* <DEDUP_REMOVED lines=13> */
[----:B------:R4:W-:Y:S04]  /*0520*/  STG.E.64 desc[UR12][R6.64+0x60], RZ ;  /* 0x000060ff06007986 */ /* 0x0009e8000c101b0c */
[----:B0-----:R-:W5:Y:S04]  /*0530*/  LDG.E.64 R10, desc[UR12][R4.64+0x60] ;  /* 0x0000600c040a7981 */ /* 0x001f68000c1e1b00 */
[----:B-----5:R4:W-:Y:S04]  /*0540*/  STG.E.64 desc[UR12][R2.64+0x60], R10 ;  /* 0x0000600a02007986 */ /* 0x0209e8000c101b0c */
[----:B------:R4:W-:Y:S04]  /*0550*/  STG.E.64 desc[UR12][R6.64+0x68], RZ ;  /* 0x000068ff06007986 */ /* 0x0009e8000c101b0c */
[----:B-1----:R-:W5:Y:S04]  /*0560*/  LDG.E.64 R12, desc[UR12][R4.64+0x68] ;  /* 0x0000680c040c7981 */ /* 0x002f68000c1e1b00 */
[----:B-----5:R4:W-:Y:S04]  /*0570*/  STG.E.64 desc[UR12][R2.64+0x68], R12 ;  /* 0x0000680c02007986 */ /* 0x0209e8000c101b0c */
[----:B------:R4:W-:Y:S04]  /*0580*/  STG.E.64 desc[UR12][R6.64+0x70], RZ ;  /* 0x000070ff06007986 */ /* 0x0009e8000c101b0c */
[----:B--2---:R-:W2:Y:S04]  /*0590*/  LDG.E.64 R14, desc[UR12][R4.64+0x70] ;  /* 0x0000700c040e7981 */ /* 0x004ea8000c1e1b00 */
[----:B--2---:R4:W-:Y:S04]  /*05a0*/  STG.E.64 desc[UR12][R2.64+0x70], R14 ;  /* 0x0000700e02007986 */ /* 0x0049e8000c101b0c */
[----:B------:R4:W-:Y:S04]  /*05b0*/  STG.E.64 desc[UR12][R6.64+0x78], RZ ;  /* 0x000078ff06007986 */ /* 0x0009e8000c101b0c */
[----:B---3--:R-:W2:Y:S01]  /*05c0*/  LDG.E.64 R16, desc[UR12][R4.64+0x78] ;  /* 0x0000780c04107981 */ /* 0x008ea2000c1e1b00 */
[----:B------:R-:W-:-:S04]  /*05d0*/  UIADD3 UR5, UPT, UPT, UR5, 0x10, URZ ;  /* 0x0000001005057890 */ /* 0x000fc8000fffe0ff */
[----:B------:R-:W-:Y:S01]  /*05e0*/  UISETP.NE.AND UP3, UPT, UR5, UR10, UPT ;  /* 0x0000000a0500728c */ /* 0x000fe2000bf65270 */
[----:B--2---:R4:W-:Y:S08]  /*05f0*/  STG.E.64 desc[UR12][R2.64+0x78], R16 ;  /* 0x0000781002007986 */ /* 0x0049f0000c101b0c */
[----:B------:R-:W-:Y:S05]  /*0600*/  BRA.U UP3, `(.L_x_2) ;  /* 0xfffffffd03147547 */ /* 0x000fea000b83ffff */
[----:B----4-:R-:W-:-:S07]  /*0610*/  IMAD.U32 R3, RZ, RZ, UR10 ;  /* 0x0000000aff037e24 */ /* 0x010fce000f8e00ff */
.L_x_1:
[----:B------:R-:W-:-:S09]  /*0620*/  UISETP.NE.AND UP3, UPT, UR7, URZ, UPT ;  /* 0x000000ff0700728c */ /* 0x000fd2000bf65270 */
[----:B------:R-:W-:Y:S05]  /*0630*/  BRA.U !UP3, `(.L_x_3) ;  /* 0x000000050b387547 */ /* 0x000fea000b800000 */
[----:B------:R-:W-:Y:S01]  /*0640*/  UISETP.NE.AND UP3, UPT, UR8, URZ, UPT ;  /* 0x000000ff0800728c */ /* 0x000fe2000bf65270 */
[----:B------:R-:W-:Y:S10]  /*0650*/  BRA.U !UP1, `(.L_x_4) ;  /* 0x0000000109807547 */ /* 0x000ff4000b800000 */
[----:B------:R-:W0:Y:S01]  /*0660*/  LDC.64 R4, c[0x0][0x388] ;  /* 0x0000e200ff047b82 */ /* 0x000e220000000a00 */
[----:B------:R-:W-:-:S07]  /*0670*/  IMAD R9, R8, UR14, R3 ;  /* 0x0000000e08097c24 */ /* 0x000fce000f8e0203 */
        /* <DEDUP_REMOVED lines=28> */
[----:B------:R-:W-:-:S03]  /*0840*/  VIADD R3, R3, 0x8 ;  /* 0x0000000803037836 */ /* 0x000fc60000000000 */
[----:B--2---:R4:W-:Y:S04]  /*0850*/  STG.E.64 desc[UR12][R12.64+0x38], R18 ;  /* 0x000038120c007986 */ /* 0x0049e8000c101b0c */
.L_x_4:
[----:B------:R-:W-:Y:S05]  /*0860*/  BRA.U !UP3, `(.L_x_3) ;  /* 0x000000010bac7547 */ /* 0x000fea000b800000 */
[----:B------:R-:W-:Y:S01]  /*0870*/  UISETP.NE.AND UP3, UPT, UR6, URZ, UPT ;  /* 0x000000ff0600728c */ /* 0x000fe2000bf65270 */
[----:B------:R-:W-:Y:S10]  /*0880*/  BRA.U !UP0, `(.L_x_5) ;  /* 0x0000000108507547 */ /* 0x000ff4000b800000 */
[----:B----4-:R-:W0:Y:S01]  /*0890*/  LDC.64 R4, c[0x0][0x388] ;  /* 0x0000e200ff047b82 */ /* 0x010e220000000a00 */
[----:B------:R-:W-:-:S07]  /*08a0*/  IMAD R19, R8, UR14, R3 ;  /* 0x0000000e08137c24 */ /* 0x000fce000f8e0203 */
[----:B------:R-:W1:Y:S01]  /*08b0*/  LDC.64 R6, c[0x0][0x380] ;  /* 0x0000e000ff067b82 */ /* 0x000e620000000a00 */
[----:B0-----:R-:W-:-:S05]  /*08c0*/  IMAD.WIDE R14, R19, 0x8, R4 ;  /* 0x00000008130e7825 */ /* 0x001fca00078e0204 */
[----:B------:R0:W-:Y:S01]  /*08d0*/  STG.E.64 desc[UR12][R14.64], RZ ;  /* 0x000000ff0e007986 */ /* 0x0001e2000c101b0c */
[C---:B-1----:R-:W-:Y:S02]  /*08e0*/  IMAD.WIDE R16, R19.reuse, 0x8, R6 ;  /* 0x0000000813107825 */ /* 0x042fe400078e0206 */
[----:B------:R-:W1:Y:S03]  /*08f0*/  LDC.64 R6, c[0x0][0x390] ;  /* 0x0000e400ff067b82 */ /* 0x000e660000000a00 */
[----:B------:R-:W2:Y:S01]  /*0900*/  LDG.E.64 R4, desc[UR12][R16.64] ;  /* 0x0000000c10047981 */ /* 0x000ea2000c1e1b00 */
[----:B-1----:R-:W-:-:S05]  /*0910*/  IMAD.WIDE R18, R19, 0x8, R6 ;  /* 0x0000000813127825 */ /* 0x002fca00078e0206 */
[----:B--2---:R0:W-:Y:S04]  /*0920*/  STG.E.64 desc[UR12][R18.64], R4 ;  /* 0x0000000412007986 */ /* 0x0041e8000c101b0c */
[----:B------:R0:W-:Y:S04]  /*0930*/  STG.E.64 desc[UR12][R14.64+0x8], RZ ;  /* 0x000008ff0e007986 */ /* 0x0001e8000c101b0c */
[----:B------:R-:W2:Y:S04]  /*0940*/  LDG.E.64 R6, desc[UR12][R16.64+0x8] ;  /* 0x0000080c10067981 */ /* 0x000ea8000c1e1b00 */
[----:B--2---:R0:W-:Y:S04]  /*0950*/  STG.E.64 desc[UR12][R18.64+0x8], R6 ;  /* 0x0000080612007986 */ /* 0x0041e8000c101b0c */
[----:B------:R0:W-:Y:S04]  /*0960*/  STG.E.64 desc[UR12][R14.64+0x10], RZ ;  /* 0x000010ff0e007986 */ /* 0x0001e8000c101b0c */
[----:B------:R-:W2:Y:S04]  /*0970*/  LDG.E.64 R10, desc[UR12][R16.64+0x10] ;  /* 0x0000100c100a7981 */ /* 0x000ea8000c1e1b00 */
[----:B--2---:R0:W-:Y:S04]  /*0980*/  STG.E.64 desc[UR12][R18.64+0x10], R10 ;  /* 0x0000100a12007986 */ /* 0x0041e8000c101b0c */
[----:B------:R0:W-:Y:S04]  /*0990*/  STG.E.64 desc[UR12][R14.64+0x18], RZ ;  /* 0x000018ff0e007986 */ /* 0x0001e8000c101b0c */
[----:B------:R-:W2:Y:S01]  /*09a0*/  LDG.E.64 R12, desc[UR12][R16.64+0x18] ;  /* 0x0000180c100c7981 */ /* 0x000ea2000c1e1b00 */
[----:B------:R-:W-:-:S03]  /*09b0*/  IADD3 R3, PT, PT, R3, 0x4, RZ ;  /* 0x0000000403037810 */ /* 0x000fc60007ffe0ff */
[----:B--2---:R0:W-:Y:S04]  /*09c0*/  STG.E.64 desc[UR12][R18.64+0x18], R12 ;  /* 0x0000180c12007986 */ /* 0x0041e8000c101b0c */
.L_x_5:
[----:B------:R-:W-:Y:S05]  /*09d0*/  BRA.U !UP3, `(.L_x_3) ;  /* 0x000000010b507547 */ /* 0x000fea000b800000 */
[----:B0---4-:R-:W0:Y:S01]  /*09e0*/  LDC.64 R4, c[0x0][0x388] ;  /* 0x0000e200ff047b82 */ /* 0x011e220000000a00 */
[----:B------:R-:W-:-:S07]  /*09f0*/  IMAD R9, R8, UR14, R3 ;  /* 0x0000000e08097c24 */ /* 0x000fce000f8e0203 */
[----:B------:R-:W1:Y:S08]  /*0a00*/  LDC.64 R6, c[0x0][0x380] ;  /* 0x0000e000ff067b82 */ /* 0x000e700000000a00 */
[----:B------:R-:W2:Y:S01]  /*0a10*/  LDC.64 R10, c[0x0][0x390] ;  /* 0x0000e400ff0a7b82 */ /* 0x000ea20000000a00 */
[----:B0-----:R-:W-:-:S05]  /*0a20*/  IMAD.WIDE R4, R9, 0x8, R4 ;  /* 0x0000000809047825 */ /* 0x001fca00078e0204 */
[----:B------:R3:W-:Y:S01]  /*0a30*/  STG.E.64 desc[UR12][R4.64], RZ ;  /* 0x000000ff04007986 */ /* 0x0007e2000c101b0c */
[----:B-1----:R-:W-:-:S05]  /*0a40*/  IMAD.WIDE R6, R9, 0x8, R6 ;  /* 0x0000000809067825 */ /* 0x002fca00078e0206 */
[----:B------:R-:W4:Y:S01]  /*0a50*/  LDG.E.64 R2, desc[UR12][R6.64] ;  /* 0x0000000c06027981 */ /* 0x000f22000c1e1b00 */
[----:B------:R-:W-:Y:S01]  /*0a60*/  UISETP.NE.AND UP3, UPT, UR6, 0x1, UPT ;  /* 0x000000010600788c */ /* 0x000fe2000bf65270 */
[----:B--2---:R-:W-:-:S05]  /*0a70*/  IMAD.WIDE R10, R9, 0x8, R10 ;  /* 0x00000008090a7825 */ /* 0x004fca00078e020a */
[----:B----4-:R3:W-:Y:S03]  /*0a80*/  STG.E.64 desc[UR12][R10.64], R2 ;  /* 0x000000020a007986 */ /* 0x0107e6000c101b0c */
[----:B------:R-:W-:Y:S05]  /*0a90*/  BRA.U !UP3, `(.L_x_3) ;  /* 0x000000010b207547 */ /* 0x000fea000b800000 */
[----:B------:R1:W-:Y:S04]  /*0aa0*/  STG.E.64 desc[UR12][R4.64+0x8], RZ ;  /* 0x000008ff04007986 */ /* 0x0003e8000c101b0c */
[----:B---3--:R-:W2:Y:S01]  /*0ab0*/  LDG.E.64 R2, desc[UR12][R6.64+0x8] ;  /* 0x0000080c06027981 */ /* 0x008ea2000c1e1b00 */
[----:B------:R-:W-:-:S03]  /*0ac0*/  UISETP.NE.AND UP3, UPT, UR6, 0x2, UPT ;  /* 0x000000020600788c */ /* 0x000fc6000bf65270 */
[----:B--2---:R1:W-:Y:S06]  /*0ad0*/  STG.E.64 desc[UR12][R10.64+0x8], R2 ;  /* 0x000008020a007986 */ /* 0x0043ec000c101b0c */
[----:B------:R-:W-:Y:S05]  /*0ae0*/  BRA.U !UP3, `(.L_x_3) ;  /* 0x000000010b0c7547 */ /* 0x000fea000b800000 */
[----:B------:R2:W-:Y:S04]  /*0af0*/  STG.E.64 desc[UR12][R4.64+0x10], RZ ;  /* 0x000010ff04007986 */ /* 0x0005e8000c101b0c */
[----:B-1----:R-:W3:Y:S04]  /*0b00*/  LDG.E.64 R2, desc[UR12][R6.64+0x10] ;  /* 0x0000100c06027981 */ /* 0x002ee8000c1e1b00 */
[----:B---3--:R2:W-:Y:S02]  /*0b10*/  STG.E.64 desc[UR12][R10.64+0x10], R2 ;  /* 0x000010020a007986 */ /* 0x0085e4000c101b0c */
.L_x_3:
[----:B-123--:R-:W1:Y:S01]  /*0b20*/  LDC.64 R2, c[0x0][0x388] ;  /* 0x0000e200ff027b82 */ /* 0x00ee620000000a00 */
[----:B0-----:R-:W-:Y:S02]  /*0b30*/  IMAD.U32 R7, RZ, RZ, UR4 ;  /* 0x00000004ff077e24 */ /* 0x001fe4000f8e00ff */
[----:B----4-:R-:W-:Y:S02]  /*0b40*/  HFMA2 R5, -RZ, RZ, 1.984375, 0 ;  /* 0x3ff00000ff057431 */ /* 0x010fe400000001ff */
[----:B------:R-:W-:Y:S01]  /*0b50*/  IMAD.MOV.U32 R4, RZ, RZ, 0x0 ;  /* 0x00000000ff047424 */ /* 0x000fe200078e00ff */
[----:B------:R-:W-:Y:S01]  /*0b60*/  UIADD3 UR4, UPT, UPT, UR4, 0x1, URZ ;  /* 0x0000000104047890 */ /* 0x000fe2000fffe0ff */
[----:B------:R-:W-:-:S03]  /*0b70*/  IMAD R7, R8, UR14, R7 ;  /* 0x0000000e08077c24 */ /* 0x000fc6000f8e0207 */
[----:B------:R-:W-:Y:S01]  /*0b80*/  UISETP.NE.AND UP3, UPT, UR4, UR14, UPT ;  /* 0x0000000e0400728c */ /* 0x000fe2000bf65270 */
[----:B-1----:R-:W-:-:S05]  /*0b90*/  IMAD.WIDE R2, R7, 0x8, R2 ;  /* 0x0000000807027825 */ /* 0x002fca00078e0202 */
[----:B------:R0:W-:Y:S03]  /*0ba0*/  STG.E.64 desc[UR12][R2.64], R4 ;  /* 0x0000000402007986 */ /* 0x0001e6000c101b0c */
[----:B------:R-:W-:Y:S05]  /*0bb0*/  BRA.U UP3, `(.L_x_6) ;  /* 0xfffffff503907547 */ /* 0x000fea000b83ffff */
.L_x_0:
[----:B------:R-:W-:Y:S02]  /*0bc0*/  UISETP.GE.AND UP0, UPT, UR14, 0x2, UPT ;  /* 0x000000020e00788c */ /* 0x000fe4000bf06270 */
[----:B------:R-:W-:-:S07]  /*0bd0*/  UIADD3 UR6, UPT, UPT, UR14, -0x1, URZ ;  /* 0xffffffff0e067890 */ /* 0x000fce000fffe0ff */
[----:B------:R-:W-:Y:S05]  /*0be0*/  BRA.U !UP0, `(.L_x_7) ;  /* 0x0000005d08907547 */ /* 0x000fea000b800000 */
[----:B------:R-:W-:Y:S02]  /*0bf0*/  UIMAD UR4, UR14, UR14, URZ ;  /* 0x0000000e0e0472a4 */ /* 0x000fe4000f8e02ff */
[----:B------:R-:W-:Y:S02]  /*0c00*/  ULOP3.LUT UR17, UR14, 0xf, URZ, 0xc0, !UPT ;  /* 0x0000000f0e117892 */ /* 0x000fe4000f8ec0ff */
[----:B------:R-:W-:Y:S02]  /*0c10*/  ULOP3.LUT UR18, UR14, 0x7, URZ, 0xc0, !UPT ;  /* 0x000000070e127892 */ /* 0x000fe4000f8ec0ff */
[----:B------:R-:W-:Y:S01]  /*0c20*/  ULOP3.LUT UR19, UR14, 0x3, URZ, 0xc0, !UPT ;  /* 0x000000030e137892 */ /* 0x000fe2000f8ec0ff */
[----:B------:R-:W-:Y:S01]  /*0c30*/  IMAD R15, R0, UR4, RZ ;  /* 0x00000004000f7c24 */ /* 0x000fe2000f8e02ff */
[----:B------:R-:W-:Y:S02]  /*0c40*/  ULOP3.LUT UR7, UR14, 0x7ffffff0, URZ, 0xc0, !UPT ;  /* 0x7ffffff00e077892 */ /* 0x000fe4000f8ec0ff */
[----:B------:R-:W-:-:S02]  /*0c50*/  ULOP3.LUT UR8, UR14, 0x7ffffff8, URZ, 0xc0, !UPT ;  /* 0x7ffffff80e087892 */ /* 0x000fc4000f8ec0ff */
[----:B------:R-:W-:Y:S02]  /*0c60*/  ULOP3.LUT UR9, UR14, 0x1, URZ, 0xc0, !UPT ;  /* 0x000000010e097892 */ /* 0x000fe4000f8ec0ff */
[----:B------:R-:W-:Y:S02]  /*0c70*/  UIADD3 UR20, UPT, UPT, UR17, -0x1, URZ ;  /* 0xffffffff11147890 */ /* 0x000fe4000fffe0ff */
[----:B------:R-:W-:Y:S02]  /*0c80*/  UIADD3 UR21, UPT, UPT, UR18, -0x1, URZ ;  /* 0xffffffff12157890 */ /* 0x000fe4000fffe0ff */
[----:B------:R-:W-:Y:S01]  /*0c90*/  UIADD3 UR22, UPT, UPT, UR19, -0x1, URZ ;  /* 0xffffffff13167890 */ /* 0x000fe2000fffe0ff */
[----:B------:R-:W-:-:S11]  /*0ca0*/  UMOV UR4, URZ ;  /* 0x000000ff00047c82 */ /* 0x000fd60008000000 */
.L_x_126:
[----:B0-----:R-:W0:Y:S01]  /*0cb0*/  LDC R3, c[0x0][0x398] ;  /* 0x0000e600ff037b82 */ /* 0x001e220000000800 */
[----:B------:R-:W-:Y:S01]  /*0cc0*/  UISETP.GE.U32.AND UP0, UPT, UR6, 0xf, UPT ;  /* 0x0000000f0600788c */ /* 0x000fe2000bf06070 */
[----:B-1234-:R-:W-:-:S06]  /*0cd0*/  IMAD.MOV.U32 R9, RZ, RZ, RZ ;  /* 0x000000ffff097224 */ /* 0x01efcc00078e00ff */
[----:B------:R-:W1:Y:S01]  /*0ce0*/  LDC.64 R4, c[0x0][0x390] ;  /* 0x0000e400ff047b82 */ /* 0x000e620000000a00 */
[----:B0-----:R-:W-:-:S04]  /*0cf0*/  IMAD R14, R0, R3, UR4 ;  /* 0x00000004000e7e24 */ /* 0x001fc8000f8e0203 */
[----:B------:R-:W-:-:S04]  /*0d00*/  IMAD R3, R14, R3, UR4 ;  /* 0x000000040e037e24 */ /* 0x000fc8000f8e0203 */
[----:B-1----:R-:W-:Y:S01]  /*0d10*/  IMAD.WIDE R4, R3, 0x8, R4 ;  /* 0x0000000803047825 */ /* 0x002fe200078e0204 */
[----:B------:R-:W-:Y:S06]  /*0d20*/  BRA.U !UP0, `(.L_x_8) ;  /* 0x0000001508a47547 */ /* 0x000fec000b800000 */
[----:B------:R-:W0:Y:S01]  /*0d30*/  LDC R9, c[0x0][0x398] ;  /* 0x0000e600ff097b82 */ /* 0x000e220000000800 */
[----:B------:R-:W-:-:S07]  /*0d40*/  UMOV UR5, URZ ;  /* 0x000000ff00057c82 */ /* 0x000fce0008000000 */
[----:B------:R-:W1:Y:S02]  /*0d50*/  LDC.64 R10, c[0x0][0x388] ;  /* 0x0000e200ff0a7b82 */ /* 0x000e640000000a00 */
.L_x_41:
[----:B--2---:R-:W2:Y:S01]  /*0d60*/  LDG.E.64 R24, desc[UR12][R4.64] ;  /* 0x0000000c04187981 */ /* 0x004ea2000c1e1b00 */
[----:B0-----:R-:W-:-:S04]  /*0d70*/  IMAD R13, R14, R9, UR5 ;  /* 0x000000050e0d7e24 */ /* 0x001fc8000f8e0209 */
[----:B-1----:R-:W-:-:S05]  /*0d80*/  IMAD.WIDE R12, R13, 0x8, R10 ;  /* 0x000000080d0c7825 */ /* 0x002fca00078e020a */
[----:B------:R-:W3:Y:S01]  /*0d90*/  LDG.E.64 R26, desc[UR12][R12.64] ;  /* 0x0000000c0c1a7981 */ /* 0x000ee2000c1e1b00 */
[----:B------:R-:W-:Y:S01]  /*0da0*/  IMAD.MOV.U32 R2, RZ, RZ, 0x1 ;  /* 0x00000001ff027424 */ /* 0x000fe200078e00ff */
[----:B------:R-:W-:Y:S01]  /*0db0*/  UIADD3 UR5, UPT, UPT, UR5, 0x10, URZ ;  /* 0x0000001005057890 */ /* 0x000fe2000fffe0ff */
[----:B------:R-:W-:Y:S03]  /*0dc0*/  BSSY.RECONVERGENT B1, `(.L_x_9) ;  /* 0x0000012000017945 */ /* 0x000fe60003800200 */
[----:B------:R-:W-:Y:S01]  /*0dd0*/  UISETP.NE.AND UP0, UPT, UR5, UR7, UPT ;  /* 0x000000070500728c */ /* 0x000fe2000bf05270 */
[----:B--2---:R-:W0:Y:S01]  /*0de0*/  MUFU.RCP64H R3, R25 ;  /* 0x0000001900037308 */ /* 0x004e220000001800 */
[----:B---3--:R-:W-:Y:S01]  /*0df0*/  FSETP.GEU.AND P1, PT, |R27|, 6.5827683646048100446e-37, PT ;  /* 0x036000001b00780b */ /* 0x008fe20003f2e200 */
[----:B0-----:R-:W-:-:S08]  /*0e00*/  DFMA R6, -R24, R2, 1 ;  /* 0x3ff000001806742b */ /* 0x001fd00000000102 */
[----:B------:R-:W-:-:S08]  /*0e10*/  DFMA R6, R6, R6, R6 ;  /* 0x000000060606722b */ /* 0x000fd00000000006 */
[----:B------:R-:W-:-:S08]  /*0e20*/  DFMA R6, R2, R6, R2 ;  /* 0x000000060206722b */ /* 0x000fd00000000002 */
[----:B------:R-:W-:-:S08]  /*0e30*/  DFMA R2, -R24, R6, 1 ;  /* 0x3ff000001802742b */ /* 0x000fd00000000106 */
[----:B------:R-:W-:-:S08]  /*0e40*/  DFMA R2, R6, R2, R6 ;  /* 0x000000020602722b */ /* 0x000fd00000000006 */
[----:B------:R-:W-:-:S08]  /*0e50*/  DMUL R6, R26, R2 ;  /* 0x000000021a067228 */ /* 0x000fd00000000000 */
[----:B------:R-:W-:-:S08]  /*0e60*/  DFMA R16, -R24, R6, R26 ;  /* 0x000000061810722b */ /* 0x000fd0000000011a */
[----:B------:R-:W-:-:S10]  /*0e70*/  DFMA R6, R2, R16, R6 ;  /* 0x000000100206722b */ /* 0x000fd40000000006 */
[----:B------:R-:W-:-:S05]  /*0e80*/  FFMA R2, RZ, R25, R7 ;  /* 0x00000019ff027223 */ /* 0x000fca0000000007 */
[----:B------:R-:W-:-:S13]  /*0e90*/  FSETP.GT.AND P0, PT, |R2|, 1.469367938527859385e-39, PT ;  /* 0x001000000200780b */ /* 0x000fda0003f04200 */
[----:B------:R-:W-:Y:S05]  /*0ea0*/  @P0 BRA P1, `(.L_x_10) ;  /* 0x00000000000c0947 */ /* 0x000fea0000800000 */
[----:B------:R-:W-:-:S07]  /*0eb0*/  MOV R2, 0xed0 ;  /* 0x00000ed000027802 */ /* 0x000fce0000000f00 */
[----:B------:R-:W-:Y:S05]  /*0ec0*/  CALL.REL.NOINC `($__internal_0_$__cuda_sm20_div_rn_f64_full) ;  /* 0x0000009c00247944 */ /* 0x000fea0003c00000 */
[----:B------:R-:W-:-:S07]  /*0ed0*/  MOV R7, R3 ;  /* 0x0000000300077202 */ /* 0x000fce0000000f00 */
.L_x_10:
[----:B------:R-:W-:Y:S05]  /*0ee0*/  BSYNC.RECONVERGENT B1 ;  /* 0x0000000000017941 */ /* 0x000fea0003800200 */
.L_x_9:
[----:B------:R0:W-:Y:S04]  /*0ef0*/  STG.E.64 desc[UR12][R12.64], R6 ;  /* 0x000000060c007986 */ /* 0x0001e8000c101b0c */
[----:B------:R-:W2:Y:S04]  /*0f00*/  LDG.E.64 R24, desc[UR12][R4.64] ;  /* 0x0000000c04187981 */ /* 0x000ea8000c1e1b00 */
[----:B------:R-:W3:Y:S01]  /*0f10*/  LDG.E.64 R26, desc[UR12][R12.64+0x8] ;  /* 0x0000080c0c1a7981 */ /* 0x000ee2000c1e1b00 */
[----:B------:R-:W-:Y:S01]  /*0f20*/  IMAD.MOV.U32 R2, RZ, RZ, 0x1 ;  /* 0x00000001ff027424 */ /* 0x000fe200078e00ff */
[----:B------:R-:W-:Y:S01]  /*0f30*/  BSSY.RECONVERGENT B1, `(.L_x_11) ;  /* 0x0000011000017945 */ /* 0x000fe20003800200 */
[----:B--2---:R-:W1:Y:S01]  /*0f40*/  MUFU.RCP64H R3, R25 ;  /* 0x0000001900037308 */ /* 0x004e620000001800 */
[----:B---3--:R-:W-:-:S03]  /*0f50*/  FSETP.GEU.AND P1, PT, |R27|, 6.5827683646048100446e-37, PT ;  /* 0x036000001b00780b */ /* 0x008fc60003f2e200 */
[----:B-1----:R-:W-:-:S08]  /*0f60*/  DFMA R16, -R24, R2, 1 ;  /* 0x3ff000001810742b */ /* 0x002fd00000000102 */
[----:B------:R-:W-:-:S08]  /*0f70*/  DFMA R16, R16, R16, R16 ;  /* 0x000000101010722b */ /* 0x000fd00000000010 */
[----:B------:R-:W-:-:S08]  /*0f80*/  DFMA R16, R2, R16, R2 ;  /* 0x000000100210722b */ /* 0x000fd00000000002 */
[----:B------:R-:W-:-:S08]  /*0f90*/  DFMA R2, -R24, R16, 1 ;  /* 0x3ff000001802742b */ /* 0x000fd00000000110 */
[----:B------:R-:W-:-:S08]  /*0fa0*/  DFMA R2, R16, R2, R16 ;  /* 0x000000021002722b */ /* 0x000fd00000000010 */
[----:B------:R-:W-:-:S08]  /*0fb0*/  DMUL R16, R26, R2 ;  /* 0x000000021a107228 */ /* 0x000fd00000000000 */
[----:B0-----:R-:W-:-:S08]  /*0fc0*/  DFMA R6, -R24, R16, R26 ;  /* 0x000000101806722b */ /* 0x001fd0000000011a */
[----:B------:R-:W-:-:S10]  /*0fd0*/  DFMA R6, R2, R6, R16 ;  /* 0x000000060206722b */ /* 0x000fd40000000010 */
[----:B------:R-:W-:-:S05]  /*0fe0*/  FFMA R2, RZ, R25, R7 ;  /* 0x00000019ff027223 */ /* 0x000fca0000000007 */
[----:B------:R-:W-:-:S13]  /*0ff0*/  FSETP.GT.AND P0, PT, |R2|, 1.469367938527859385e-39, PT ;  /* 0x001000000200780b */ /* 0x000fda0003f04200 */
[----:B------:R-:W-:Y:S05]  /*1000*/  @P0 BRA P1, `(.L_x_12) ;  /* 0x00000000000c0947 */ /* 0x000fea0000800000 */
[----:B------:R-:W-:-:S07]  /*1010*/  MOV R2, 0x1030 ;  /* 0x0000103000027802 */ /* 0x000fce0000000f00 */
[----:B------:R-:W-:Y:S05]  /*1020*/  CALL.REL.NOINC `($__internal_0_$__cuda_sm20_div_rn_f64_full) ;  /* 0x0000009800cc7944 */ /* 0x000fea0003c00000 */
[----:B------:R-:W-:-:S07]  /*1030*/  IMAD.MOV.U32 R7, RZ, RZ, R3 ;  /* 0x000000ffff077224 */ /* 0x000fce00078e0003 */
.L_x_12:
[----:B------:R-:W-:Y:S05]  /*1040*/  BSYNC.RECONVERGENT B1 ;  /* 0x0000000000017941 */ /* 0x000fea0003800200 */
.L_x_11:
[----:B------:R0:W-:Y:S04]  /*1050*/  STG.E.64 desc[UR12][R12.64+0x8], R6 ;  /* 0x000008060c007986 */ /* 0x0001e8000c101b0c */
[----:B------:R-:W2:Y:S04]  /*1060*/  LDG.E.64 R24, desc[UR12][R4.64] ;  /* 0x0000000c04187981 */ /* 0x000ea8000c1e1b00 */
[----:B------:R-:W3:Y:S01]  /*1070*/  LDG.E.64 R26, desc[UR12][R12.64+0x10] ;  /* 0x0000100c0c1a7981 */ /* 0x000ee2000c1e1b00 */
[----:B------:R-:W-:Y:S01]  /*1080*/  MOV R2, 0x1 ;  /* 0x0000000100027802 */ /* 0x000fe20000000f00 */
        /* <DEDUP_REMOVED lines=17> */
.L_x_14:
[----:B------:R-:W-:Y:S05]  /*11a0*/  BSYNC.RECONVERGENT B1 ;  /* 0x0000000000017941 */ /* 0x000fea0003800200 */
.L_x_13:
        /* <DEDUP_REMOVED lines=20> */
[----:B------:R-:W-:-:S07]  /*12f0*/  MOV R7, R3 ;  /* 0x0000000300077202 */ /* 0x000fce0000000f00 */
.L_x_16:
[----:B------:R-:W-:Y:S05]  /*1300*/  BSYNC.RECONVERGENT B1 ;  /* 0x0000000000017941 */ /* 0x000fea0003800200 */
.L_x_15:
        /* <DEDUP_REMOVED lines=21> */
.L_x_18:
[----:B------:R-:W-:Y:S05]  /*1460*/  BSYNC.RECONVERGENT B1 ;  /* 0x0000000000017941 */ /* 0x000fea0003800200 */
.L_x_17:
        /* <DEDUP_REMOVED lines=21> */
.L_x_20:
[----:B------:R-:W-:Y:S05]  /*15c0*/  BSYNC.RECONVERGENT B1 ;  /* 0x0000000000017941 */ /* 0x000fea0003800200 */
.L_x_19:
        /* <DEDUP_REMOVED lines=21> */
.L_x_22:
[----:B------:R-:W-:Y:S05]  /*1720*/  BSYNC.RECONVERGENT B1 ;  /* 0x0000000000017941 */ /* 0x000fea0003800200 */
.L_x_21:
        /* <DEDUP_REMOVED lines=21> */
.L_x_24:
[----:B------:R-:W-:Y:S05]  /*1880*/  BSYNC.RECONVERGENT B1 ;  /* 0x0000000000017941 */ /* 0x000fea0003800200 */
.L_x_23:
        /* <DEDUP_REMOVED lines=21> */
.L_x_26:
[----:B------:R-:W-:Y:S05]  /*19e0*/  BSYNC.RECONVERGENT B1 ;  /* 0x0000000000017941 */ /* 0x000fea0003800200 */
.L_x_25:
        /* <DEDUP_REMOVED lines=21> */
.L_x_28:
[----:B------:R-:W-:Y:S05]  /*1b40*/  BSYNC.RECONVERGENT B1 ;  /* 0x0000000000017941 */ /* 0x000fea0003800200 */
.L_x_27:
        /* <DEDUP_REMOVED lines=21> */
.L_x_30:
[----:B------:R-:W-:Y:S05]  /*1ca0*/  BSYNC.RECONVERGENT B1 ;  /* 0x0000000000017941 */ /* 0x000fea0003800200 */
.L_x_29:
        /* <DEDUP_REMOVED lines=21> */
.L_x_32:
[----:B------:R-:W-:Y:S05]  /*1e00*/  BSYNC.RECONVERGENT B1 ;  /* 0x0000000000017941 */ /* 0x000fea0003800200 */
.L_x_31:
        /* <DEDUP_REMOVED lines=21> */
.L_x_34:
[----:B------:R-:W-:Y:S05]  /*1f60*/  BSYNC.RECONVERGENT B1 ;  /* 0x0000000000017941 */ /* 0x000fea0003800200 */
.L_x_33:
        /* <DEDUP_REMOVED lines=21> */
.L_x_36:
[----:B------:R-:W-:Y:S05]  /*20c0*/  BSYNC.RECONVERGENT B1 ;  /* 0x0000000000017941 */ /* 0x000fea0003800200 */
.L_x_35:
        /* <DEDUP_REMOVED lines=21> */
.L_x_38:
[----:B------:R-:W-:Y:S05]  /*2220*/  BSYNC.RECONVERGENT B1 ;  /* 0x0000000000017941 */ /* 0x000fea0003800200 */
.L_x_37:
        /* <DEDUP_REMOVED lines=21> */
.L_x_40:
[----:B------:R-:W-:Y:S05]  /*2380*/  BSYNC.RECONVERGENT B1 ;  /* 0x0000000000017941 */ /* 0x000fea0003800200 */
.L_x_39:
[----:B------:R2:W-:Y:S01]  /*2390*/  STG.E.64 desc[UR12][R12.64+0x78], R6 ;  /* 0x000078060c007986 */ /* 0x0005e2000c101b0c */
[----:B------:R-:W-:Y:S05]  /*23a0*/  BRA.U UP0, `(.L_x_41) ;  /* 0xffffffe9006c7547 */ /* 0x000fea000b83ffff */
[----:B------:R-:W-:-:S07]  /*23b0*/  IMAD.U32 R9, RZ, RZ, UR7 ;  /* 0x00000007ff097e24 */ /* 0x000fce000f8e00ff */
.L_x_8:
[----:B------:R-:W-:-:S09]  /*23c0*/  UISETP.NE.AND UP0, UPT, UR17, URZ, UPT ;  /* 0x000000ff1100728c */ /* 0x000fd2000bf05270 */
[----:B------:R-:W-:Y:S05]  /*23d0*/  BRA.U !UP0, `(.L_x_42) ;  /* 0x0000001508907547 */ /* 0x000fea000b800000 */
[----:B------:R-:W-:-:S09]  /*23e0*/  UISETP.GE.U32.AND UP0, UPT, UR20, 0x7, UPT ;  /* 0x000000071400788c */ /* 0x000fd2000bf06070 */
[----:B------:R-:W-:Y:S05]  /*23f0*/  BRA.U !UP0, `(.L_x_43) ;  /* 0x0000000908d47547 */ /* 0x000fea000b800000 */
[----:B------:R-:W3:Y:S01]  /*2400*/  LDG.E.64 R24, desc[UR12][R4.64] ;  /* 0x0000000c04187981 */ /* 0x000ee2000c1e1b00 */
[----:B------:R-:W0:Y:S01]  /*2410*/  LDC.64 R10, c[0x0][0x388] ;  /* 0x0000e200ff0a7b82 */ /* 0x000e220000000a00 */
[----:B------:R-:W1:Y:S02]  /*2420*/  LDCU UR5, c[0x0][0x398] ;  /* 0x00007300ff0577ac */ /* 0x000e640008000800 */
[----:B-1----:R-:W-:-:S04]  /*2430*/  IMAD R3, R14, UR5, R9 ;  /* 0x000000050e037c24 */ /* 0x002fc8000f8e0209 */
[----:B0-----:R-:W-:-:S05]  /*2440*/  IMAD.WIDE R10, R3, 0x8, R10 ;  /* 0x00000008030a7825 */ /* 0x001fca00078e020a */
[----:B------:R-:W4:Y:S01]  /*2450*/  LDG.E.64 R26, desc[UR12][R10.64] ;  /* 0x0000000c0a1a7981 */ /* 0x000f22000c1e1b00 */
[----:B------:R-:W-:Y:S01]  /*2460*/  IMAD.MOV.U32 R2, RZ, RZ, 0x1 ;  /* 0x00000001ff027424 */ /* 0x000fe200078e00ff */
[----:B------:R-:W-:Y:S01]  /*2470*/  BSSY.RECONVERGENT B1, `(.L_x_44) ;  /* 0x0000011000017945 */ /* 0x000fe20003800200 */
[----:B---3--:R-:W2:Y:S04]  /*2480*/  MUFU.RCP64H R3, R25 ;  /* 0x0000001900037308 */ /* 0x008ea80000001800 */
[----:B--2---:R-:W-:-:S08]  /*2490*/  DFMA R6, -R24, R2, 1 ;  /* 0x3ff000001806742b */ /* 0x004fd00000000102 */
[----:B------:R-:W-:Y:S01]  /*24a0*/  DFMA R6, R6, R6, R6 ;  /* 0x000000060606722b */ /* 0x000fe20000000006 */
[----:B----4-:R-:W-:-:S07]  /*24b0*/  FSETP.GEU.AND P1, PT, |R27|, 6.5827683646048100446e-37, PT ;  /* 0x036000001b00780b */ /* 0x010fce0003f2e200 */
        /* <DEDUP_REMOVED lines=12> */
.L_x_45:
[----:B------:R-:W-:Y:S05]  /*2580*/  BSYNC.RECONVERGENT B1 ;  /* 0x0000000000017941 */ /* 0x000fea0003800200 */
.L_x_44:
        /* <DEDUP_REMOVED lines=21> */
.L_x_47:
[----:B------:R-:W-:Y:S05]  /*26e0*/  BSYNC.RECONVERGENT B1 ;  /* 0x0000000000017941 */ /* 0x000fea0003800200 */
.L_x_46:
        /* <DEDUP_REMOVED lines=21> */
.L_x_49:
[----:B------:R-:W-:Y:S05]  /*2840*/  BSYNC.RECONVERGENT B1 ;  /* 0x0000000000017941 */ /* 0x000fea0003800200 */
.L_x_48:
        /* <DEDUP_REMOVED lines=21> */
.L_x_51:
[----:B------:R-:W-:Y:S05]  /*29a0*/  BSYNC.RECONVERGENT B1 ;  /* 0x0000000000017941 */ /* 0x000fea0003800200 */
.L_x_50:
        /* <DEDUP_REMOVED lines=21> */
.L_x_53:
[----:B------:R-:W-:Y:S05]  /*2b00*/  BSYNC.RECONVERGENT B1 ;  /* 0x0000000000017941 */ /* 0x000fea0003800200 */
.L_x_52:
        /* <DEDUP_REMOVED lines=21> */
.L_x_55:
[----:B------:R-:W-:Y:S05]  /*2c60*/  BSYNC.RECONVERGENT B1 ;  /* 0x0000000000017941 */ /* 0x000fea0003800200 */
.L_x_54:
        /* <DEDUP_REMOVED lines=21> */
.L_x_57:
[----:B------:R-:W-:Y:S05]  /*2dc0*/  BSYNC.RECONVERGENT B1 ;  /* 0x0000000000017941 */ /* 0x000fea0003800200 */
.L_x_56:
        /* <DEDUP_REMOVED lines=21> */
.L_x_59:
[----:B------:R-:W-:Y:S05]  /*2f20*/  BSYNC.RECONVERGENT B1 ;  /* 0x0000000000017941 */ /* 0x000fea0003800200 */
.L_x_58:
[----:B------:R0:W-:Y:S01]  /*2f30*/  STG.E.64 desc[UR12][R10.64+0x38], R6 ;  /* 0x000038060a007986 */ /* 0x0001e2000c101b0c */
[----:B------:R-:W-:-:S07]  /*2f40*/  IADD3 R9, PT, PT, R9, 0x8, RZ ;  /* 0x0000000809097810 */ /* 0x000fce0007ffe0ff */
.L_x_43:
[----:B------:R-:W-:-:S09]  /*2f50*/  UISETP.NE.AND UP0, UPT, UR18, URZ, UPT ;  /* 0x000000ff1200728c */ /* 0x000fd2000bf05270 */
[----:B------:R-:W-:Y:S05]  /*2f60*/  BRA.U !UP0, `(.L_x_42) ;  /* 0x0000000908ac7547 */ /* 0x000fea000b800000 */
[----:B------:R-:W-:-:S09]  /*2f70*/  UISETP.GE.U32.AND UP0, UPT, UR21, 0x3, UPT ;  /* 0x000000031500788c */ /* 0x000fd2000bf06070 */
[----:B------:R-:W-:Y:S05]  /*2f80*/  BRA.U !UP0, `(.L_x_60) ;  /* 0x0000000508747547 */ /* 0x000fea000b800000 */
[----:B------:R-:W3:Y:S01]  /*2f90*/  LDG.E.64 R24, desc[UR12][R4.64] ;  /* 0x0000000c04187981 */ /* 0x000ee2000c1e1b00 */
[----:B0-----:R-:W0:Y:S01]  /*2fa0*/  LDC.64 R10, c[0x0][0x388] ;  /* 0x0000e200ff0a7b82 */ /* 0x001e220000000a00 */
        /* <DEDUP_REMOVED lines=21> */
[----:B------:R-:W-:-:S07]  /*3100*/  IMAD.MOV.U32 R7, RZ, RZ, R3 ;  /* 0x000000ffff077224 */ /* 0x000fce00078e0003 */
.L_x_62:
[----:B------:R-:W-:Y:S05]  /*3110*/  BSYNC.RECONVERGENT B1 ;  /* 0x0000000000017941 */ /* 0x000fea0003800200 */
.L_x_61:
        /* <DEDUP_REMOVED lines=21> */
.L_x_64:
[----:B------:R-:W-:Y:S05]  /*3270*/  BSYNC.RECONVERGENT B1 ;  /* 0x0000000000017941 */ /* 0x000fea0003800200 */
.L_x_63:
        /* <DEDUP_REMOVED lines=21> */
.L_x_66:
[----:B------:R-:W-:Y:S05]  /*33d0*/  BSYNC.RECONVERGENT B1 ;  /* 0x0000000000017941 */ /* 0x000fea0003800200 */
.L_x_65:
        /* <DEDUP_REMOVED lines=21> */
.L_x_68:
[----:B------:R-:W-:Y:S05]  /*3530*/  BSYNC.RECONVERGENT B1 ;  /* 0x0000000000017941 */ /* 0x000fea0003800200 */
.L_x_67:
[----:B------:R1:W-:Y:S01]  /*3540*/  STG.E.64 desc[UR12][R10.64+0x18], R6 ;  /* 0x000018060a007986 */ /* 0x0003e2000c101b0c */
[----:B------:R-:W-:-:S07]  /*3550*/  IADD3 R9, PT, PT, R9, 0x4, RZ ;  /* 0x0000000409097810 */ /* 0x000fce0007ffe0ff */
.L_x_60:
[----:B------:R-:W-:-:S09]  /*3560*/  UISETP.NE.AND UP0, UPT, UR19, URZ, UPT ;  /* 0x000000ff1300728c */ /* 0x000fd2000bf05270 */
[----:B------:R-:W-:Y:S05]  /*3570*/  BRA.U !UP0, `(.L_x_42) ;  /* 0x0000000508287547 */ /* 0x000fea000b800000 */
[----:B------:R-:W3:Y:S01]  /*3580*/  LDG.E.64 R24, desc[UR12][R4.64] ;  /* 0x0000000c04187981 */ /* 0x000ee2000c1e1b00 */
[----:B01----:R-:W0:Y:S01]  /*3590*/  LDC.64 R10, c[0x0][0x388] ;  /* 0x0000e200ff0a7b82 */ /* 0x003e220000000a00 */
[----:B------:R-:W1:Y:S02]  /*35a0*/  LDCU UR5, c[0x0][0x398] ;  /* 0x00007300ff0577ac */ /* 0x000e640008000800 */
[----:B-1----:R-:W-:-:S04]  /*35b0*/  IMAD R9, R14, UR5, R9 ;  /* 0x000000050e097c24 */ /* 0x002fc8000f8e0209 */
[----:B0-----:R-:W-:-:S05]  /*35c0*/  IMAD.WIDE R10, R9, 0x8, R10 ;  /* 0x00000008090a7825 */ /* 0x001fca00078e020a */
[----:B------:R-:W4:Y:S01]  /*35d0*/  LDG.E.64 R26, desc[UR12][R10.64] ;  /* 0x0000000c0a1a7981 */ /* 0x000f22000c1e1b00 */
[----:B------:R-:W-:Y:S01]  /*35e0*/  IMAD.MOV.U32 R2, RZ, RZ, 0x1 ;  /* 0x00000001ff027424 */ /* 0x000fe200078e00ff */
[----:B------:R-:W-:Y:S01]  /*35f0*/  UISETP.NE.AND UP0, UPT, UR19, 0x1, UPT ;  /* 0x000000011300788c */ /* 0x000fe2000bf05270 */
[----:B------:R-:W-:Y:S01]  /*3600*/  BSSY.RECONVERGENT B1, `(.L_x_69) ;  /* 0x0000011000017945 */ /* 0x000fe20003800200 */
[----:B---3--:R-:W2:Y:S03]  /*3610*/  MUFU.RCP64H R3, R25 ;  /* 0x0000001900037308 */ /* 0x008ea60000001800 */
        /* <DEDUP_REMOVED lines=15> */
.L_x_70:
[----:B------:R-:W-:Y:S05]  /*3710*/  BSYNC.RECONVERGENT B1 ;  /* 0x0000000000017941 */ /* 0x000fea0003800200 */
.L_x_69:
[----:B------:R3:W-:Y:S01]  /*3720*/  STG.E.64 desc[UR12][R10.64], R6 ;  /* 0x000000060a007986 */ /* 0x0007e2000c101b0c */
[----:B------:R-:W-:Y:S05]  /*3730*/  BRA.U !UP0, `(.L_x_42) ;  /* 0x0000000108b87547 */ /* 0x000fea000b800000 */
[----:B------:R-:W2:Y:S04]  /*3740*/  LDG.E.64 R24, desc[UR12][R4.64] ;  /* 0x0000000c04187981 */ /* 0x000ea8000c1e1b00 */
[----:B------:R-:W4:Y:S01]  /*3750*/  LDG.E.64 R26, desc[UR12][R10.64+0x8] ;  /* 0x0000080c0a1a7981 */ /* 0x000f22000c1e1b00 */
[----:B------:R-:W-:Y:S01]  /*3760*/  MOV R2, 0x1 ;  /* 0x0000000100027802 */ /* 0x000fe20000000f00 */
[----:B------:R-:W-:Y:S01]  /*3770*/  UISETP.NE.AND UP0, UPT, UR19, 0x2, UPT ;  /* 0x000000021300788c */ /* 0x000fe2000bf05270 */
[----:B------:R-:W-:Y:S01]  /*3780*/  BSSY.RECONVERGENT B1, `(.L_x_71) ;  /* 0x0000011000017945 */ /* 0x000fe20003800200 */
[----:B--2---:R-:W3:Y:S01]  /*3790*/  MUFU.RCP64H R3, R25 ;  /* 0x0000001900037308 */ /* 0x004ee20000001800 */
[----:B----4-:R-:W-:Y:S02]  /*37a0*/  FSETP.GEU.AND P1, PT, |R27|, 6.5827683646048100446e-37, PT ;  /* 0x036000001b00780b */ /* 0x010fe40003f2e200 */
[----:B---3--:R-:W-:-:S08]  /*37b0*/  DFMA R6, -R24, R2, 1 ;  /* 0x3ff000001806742b */ /* 0x008fd00000000102 */
        /* <DEDUP_REMOVED lines=13> */
.L_x_72:
[----:B------:R-:W-:Y:S05]  /*3890*/  BSYNC.RECONVERGENT B1 ;  /* 0x0000000000017941 */ /* 0x000fea0003800200 */
.L_x_71:
[----:B------:R4:W-:Y:S01]  /*38a0*/  STG.E.64 desc[UR12][R10.64+0x8], R6 ;  /* 0x000008060a007986 */ /* 0x0009e2000c101b0c */
[----:B------:R-:W-:Y:S05]  /*38b0*/  BRA.U !UP0, `(.L_x_42) ;  /* 0x0000000108587547 */ /* 0x000fea000b800000 */
[----:B------:R-:W2:Y:S04]  /*38c0*/  LDG.E.64 R24, desc[UR12][R4.64] ;  /* 0x0000000c04187981 */ /* 0x000ea8000c1e1b00 */
[----:B------:R-:W3:Y:S01]  /*38d0*/  LDG.E.64 R26, desc[UR12][R10.64+0x10] ;  /* 0x0000100c0a1a7981 */ /* 0x000ee2000c1e1b00 */
[----:B------:R-:W-:Y:S01]  /*38e0*/  IMAD.MOV.U32 R2, RZ, RZ, 0x1 ;  /* 0x00000001ff027424 */ /* 0x000fe200078e00ff */
[----:B------:R-:W-:Y:S01]  /*38f0*/  BSSY.RECONVERGENT B1, `(.L_x_73) ;  /* 0x0000011000017945 */ /* 0x000fe20003800200 */
[----:B--2---:R-:W4:Y:S01]  /*3900*/  MUFU.RCP64H R3, R25 ;  /* 0x0000001900037308 */ /* 0x004f220000001800 */
[----:B---3--:R-:W-:-:S03]  /*3910*/  FSETP.GEU.AND P1, PT, |R27|, 6.5827683646048100446e-37, PT ;  /* 0x036000001b00780b */ /* 0x008fc60003f2e200 */
[----:B----4-:R-:W-:-:S08]  /*3920*/  DFMA R6, -R24, R2, 1 ;  /* 0x3ff000001806742b */ /* 0x010fd00000000102 */
        /* <DEDUP_REMOVED lines=13> */
.L_x_74:
[----:B------:R-:W-:Y:S05]  /*3a00*/  BSYNC.RECONVERGENT B1 ;  /* 0x0000000000017941 */ /* 0x000fea0003800200 */
.L_x_73:
[----:B------:R0:W-:Y:S02]  /*3a10*/  STG.E.64 desc[UR12][R10.64+0x10], R6 ;  /* 0x000010060a007986 */ /* 0x0001e4000c101b0c */
.L_x_42:
[----:B------:R-:W5:Y:S01]  /*3a20*/  LDG.E.64 R4, desc[UR12][R4.64] ;  /* 0x0000000c04047981 */ /* 0x000f62000c1e1b00 */
[----:B------:R-:W-:Y:S01]  /*3a30*/  UISETP.GE.U32.AND UP0, UPT, UR6, 0xf, UPT ;  /* 0x0000000f0600788c */ /* 0x000fe2000bf06070 */
[----:B------:R-:W-:-:S08]  /*3a40*/  UMOV UR5, URZ ;  /* 0x000000ff00057c82 */ /* 0x000fd00008000000 */
[----:B------:R-:W-:Y:S05]  /*3a50*/  BRA.U !UP0, `(.L_x_75) ;  /* 0x0000000108ac7547 */ /* 0x000fea000b800000 */
[----:B------:R-:W0:Y:S01]  /*3a60*/  S2UR UR10, SR_CgaCtaId ;  /* 0x00000000000a79c3 */ /* 0x000e220000008800 */
[----:B------:R-:W-:Y:S02]  /*3a70*/  UMOV UR5, 0x400 ;  /* 0x0000040000057882 */ /* 0x000fe40000000000 */
[----:B0-----:R-:W-:-:S03]  /*3a80*/  ULEA UR10, UR10, UR5, 0x18 ;  /* 0x000000050a0a7291 */ /* 0x001fc6000f8ec0ff */
[----:B------:R-:W-:-:S09]  /*3a90*/  UMOV UR5, URZ ;  /* 0x000000ff00057c82 */ /* 0x000fd20008000000 */
.L_x_76:
[----:B------:R-:W-:Y:S01]  /*3aa0*/  ULEA UR11, UR5, UR10, 0x3 ;  /* 0x0000000a050b7291 */ /* 0x000fe2000f8e18ff */
[--C-:B012345:R-:W-:Y:S01]  /*3ab0*/  IMAD.MOV.U32 R6, RZ, RZ, R4.reuse ;  /* 0x000000ffff067224 */ /* 0x13ffe200078e0004 */
[-C--:B------:R-:W-:Y:S01]  /*3ac0*/  MOV R8, R4.reuse ;  /* 0x0000000400087202 */ /* 0x080fe20000000f00 */
[--C-:B------:R-:W-:Y:S01]  /*3ad0*/  IMAD.MOV.U32 R7, RZ, RZ, R5.reuse ;  /* 0x000000ffff077224 */ /* 0x100fe200078e0005 */
        /* <DEDUP_REMOVED lines=10> */
[----:B------:R-:W-:Y:S01]  /*3b80*/  MOV R30, R4 ;  /* 0x00000004001e7202 */ /* 0x000fe20000000f00 */
[--C-:B------:R-:W-:Y:S01]  /*3b90*/  IMAD.MOV.U32 R20, RZ, RZ, R4.reuse ;  /* 0x000000ffff147224 */ /* 0x100fe200078e0004 */
[----:B------:R-:W-:Y:S01]  /*3ba0*/  MOV R33, R5 ;  /* 0x0000000500217202 */ /* 0x000fe20000000f00 */
[--C-:B------:R-:W-:Y:S01]  /*3bb0*/  IMAD.MOV.U32 R22, RZ, RZ, R4.reuse ;  /* 0x000000ffff167224 */ /* 0x100fe200078e0004 */
[----:B------:R0:W-:Y:S01]  /*3bc0*/  STS.128 [UR11+0x10], R4 ;  /* 0x00001004ff007988 */ /* 0x0001e20008000c0b */
[--C-:B------:R-:W-:Y:S01]  /*3bd0*/  IMAD.MOV.U32 R23, RZ, RZ, R5.reuse ;  /* 0x000000ffff177224 */ /* 0x100fe200078e0005 */
[----:B------:R-:W-:Y:S01]  /*3be0*/  UIADD3 UR5, UPT, UPT, UR5, 0x10, URZ ;  /* 0x0000001005057890 */ /* 0x000fe2000fffe0ff */
[--C-:B------:R-:W-:Y:S01]  /*3bf0*/  IMAD.MOV.U32 R25, RZ, RZ, R5.reuse ;  /* 0x000000ffff197224 */ /* 0x100fe200078e0005 */
[----:B------:R0:W-:Y:S01]  /*3c00*/  STS.128 [UR11+0x20], R8 ;  /* 0x00002008ff007988 */ /* 0x0001e20008000c0b */
[--C-:B------:R-:W-:Y:S01]  /*3c10*/  IMAD.MOV.U32 R26, RZ, RZ, R4.reuse ;  /* 0x000000ffff1a7224 */ /* 0x100fe200078e0004 */
[----:B------:R-:W-:Y:S01]  /*3c20*/  UISETP.NE.AND UP0, UPT, UR5, UR7, UPT ;  /* 0x000000070500728c */ /* 0x000fe2000bf05270 */
[----:B------:R-:W-:Y:S01]  /*3c30*/  IMAD.MOV.U32 R28, RZ, RZ, R4 ;  /* 0x000000ffff1c7224 */ /* 0x000fe200078e0004 */
[----:B------:R0:W-:Y:S01]  /*3c40*/  STS.128 [UR11+0x30], R16 ;  /* 0x00003010ff007988 */ /* 0x0001e20008000c0b */
[----:B------:R-:W-:-:S02]  /*3c50*/  IMAD.MOV.U32 R29, RZ, RZ, R5 ;  /* 0x000000ffff1d7224 */ /* 0x000fc400078e0005 */
[--C-:B------:R-:W-:Y:S01]  /*3c60*/  IMAD.MOV.U32 R31, RZ, RZ, R5.reuse ;  /* 0x000000ffff1f7224 */ /* 0x100fe200078e0005 */
[----:B------:R0:W-:Y:S01]  /*3c70*/  STS.128 [UR11+0x40], R20 ;  /* 0x00004014ff007988 */ /* 0x0001e20008000c0b */
[--C-:B------:R-:W-:Y:S02]  /*3c80*/  IMAD.MOV.U32 R32, RZ, RZ, R4.reuse ;  /* 0x000000ffff207224 */ /* 0x100fe400078e0004 */
[----:B------:R-:W-:Y:S01]  /*3c90*/  IMAD.MOV.U32 R34, RZ, RZ, R4 ;  /* 0x000000ffff227224 */ /* 0x000fe200078e0004 */
[----:B------:R0:W-:Y:S01]  /*3ca0*/  STS.128 [UR11+0x50], R24 ;  /* 0x00005018ff007988 */ /* 0x0001e20008000c0b */
[----:B------:R-:W-:-:S03]  /*3cb0*/  IMAD.MOV.U32 R35, RZ, RZ, R5 ;  /* 0x000000ffff237224 */ /* 0x000fc600078e0005 */
[----:B------:R0:W-:Y:S04]  /*3cc0*/  STS.128 [UR11+0x60], R28 ;  /* 0x0000601cff007988 */ /* 0x0001e80008000c0b */
[----:B------:R0:W-:Y:S04]  /*3cd0*/  STS.128 [UR11+0x70], R32 ;  /* 0x00007020ff007988 */ /* 0x0001e80008000c0b */
[----:B------:R0:W-:Y:S01]  /*3ce0*/  STS.128 [UR11], R4 ;  /* 0x00000004ff007988 */ /* 0x0001e20008000c0b */
[----:B------:R-:W-:Y:S05]  /*3cf0*/  BRA.U UP0, `(.L_x_76) ;  /* 0xfffffffd00687547 */ /* 0x000fea000b83ffff */
[----:B------:R-:W-:-:S05]  /*3d00*/  UMOV UR5, UR7 ;  /* 0x0000000700057c82 */ /* 0x000fca0008000000 */
.L_x_75:
[----:B------:R-:W-:-:S09]  /*3d10*/  UISETP.NE.AND UP0, UPT, UR17, URZ, UPT ;  /* 0x000000ff1100728c */ /* 0x000fd2000bf05270 */
[----:B------:R-:W-:Y:S05]  /*3d20*/  BRA.U !UP0, `(.L_x_77) ;  /* 0x0000000108dc7547 */ /* 0x000fea000b800000 */
[----:B------:R-:W-:Y:S02]  /*3d30*/  UISETP.GE.U32.AND UP0, UPT, UR20, 0x7, UPT ;  /* 0x000000071400788c */ /* 0x000fe4000bf06070 */
[----:B------:R-:W-:-:S07]  /*3d40*/  UISETP.NE.AND UP1, UPT, UR18, URZ, UPT ;  /* 0x000000ff1200728c */ /* 0x000fce000bf25270 */
[----:B------:R-:W-:Y:S05]  /*3d50*/  BRA.U !UP0, `(.L_x_78) ;  /* 0x00000001085c7547 */ /* 0x000fea000b800000 */
[----:B------:R-:W0:Y:S01]  /*3d60*/  S2UR UR11, SR_CgaCtaId ;  /* 0x00000000000b79c3 */ /* 0x000e220000008800 */
[----:B------:R-:W-:Y:S01]  /*3d70*/  UMOV UR10, 0x400 ;  /* 0x00000400000a7882 */ /* 0x000fe20000000000 */
[-C--:B012345:R-:W-:Y:S01]  /*3d80*/  MOV R6, R4.reuse ;  /* 0x0000000400067202 */ /* 0x0bffe20000000f00 */
[--C-:B------:R-:W-:Y:S01]  /*3d90*/  IMAD.MOV.U32 R7, RZ, RZ, R5.reuse ;  /* 0x000000ffff077224 */ /* 0x100fe200078e0005 */
[-C--:B------:R-:W-:Y:S01]  /*3da0*/  MOV R9, R5.reuse ;  /* 0x0000000500097202 */ /* 0x080fe20000000f00 */
[--C-:B------:R-:W-:Y:S01]  /*3db0*/  IMAD.MOV.U32 R8, RZ, RZ, R4.reuse ;  /* 0x000000ffff087224 */ /* 0x100fe200078e0004 */
[-C--:B------:R-:W-:Y:S01]  /*3dc0*/  MOV R16, R4.reuse ;  /* 0x0000000400107202 */ /* 0x080fe20000000f00 */
[----:B------:R-:W-:Y:S01]  /*3dd0*/  IMAD.MOV.U32 R10, RZ, RZ, R4 ;  /* 0x000000ffff0a7224 */ /* 0x000fe200078e0004 */
[----:B------:R-:W-:Y:S01]  /*3de0*/  MOV R19, R5 ;  /* 0x0000000500137202 */ /* 0x000fe20000000f00 */
[--C-:B------:R-:W-:Y:S01]  /*3df0*/  IMAD.MOV.U32 R11, RZ, RZ, R5.reuse ;  /* 0x000000ffff0b7224 */ /* 0x100fe200078e0005 */
[----:B------:R-:W-:Y:S01]  /*3e00*/  MOV R22, R4 ;  /* 0x0000000400167202 */ /* 0x000fe20000000f00 */
[----:B------:R-:W-:-:S02]  /*3e10*/  IMAD.MOV.U32 R17, RZ, RZ, R5 ;  /* 0x000000ffff117224 */ /* 0x000fc400078e0005 */
[--C-:B------:R-:W-:Y:S02]  /*3e20*/  IMAD.MOV.U32 R18, RZ, RZ, R4.reuse ;  /* 0x000000ffff127224 */ /* 0x100fe400078e0004 */
[----:B------:R-:W-:Y:S02]  /*3e30*/  IMAD.MOV.U32 R20, RZ, RZ, R4 ;  /* 0x000000ffff147224 */ /* 0x000fe400078e0004 */
[--C-:B------:R-:W-:Y:S02]  /*3e40*/  IMAD.MOV.U32 R21, RZ, RZ, R5.reuse ;  /* 0x000000ffff157224 */ /* 0x100fe400078e0005 */
[----:B------:R-:W-:Y:S01]  /*3e50*/  IMAD.MOV.U32 R23, RZ, RZ, R5 ;  /* 0x000000ffff177224 */ /* 0x000fe200078e0005 */
[----:B------:R-:W-:-:S04]  /*3e60*/  ULEA UR10, UR11, UR10, 0x18 ;  /* 0x0000000a0b0a7291 */ /* 0x000fc8000f8ec0ff */
[----:B------:R-:W-:Y:S02]  /*3e70*/  ULEA UR10, UR5, UR10, 0x3 ;  /* 0x0000000a050a7291 */ /* 0x000fe4000f8e18ff */
[----:B------:R-:W-:-:S07]  /*3e80*/  UIADD3 UR5, UPT, UPT, UR5, 0x8, URZ ;  /* 0x0000000805057890 */ /* 0x000fce000fffe0ff */
[----:B------:R0:W-:Y:S04]  /*3e90*/  STS.128 [UR10], R4 ;  /* 0x00000004ff007988 */ /* 0x0001e80008000c0a */
[----:B------:R0:W-:Y:S04]  /*3ea0*/  STS.128 [UR10+0x10], R8 ;  /* 0x00001008ff007988 */ /* 0x0001e80008000c0a */
[----:B------:R0:W-:Y:S04]  /*3eb0*/  STS.128 [UR10+0x20], R16 ;  /* 0x00002010ff007988 */ /* 0x0001e80008000c0a */
[----:B------:R0:W-:Y:S02]  /*3ec0*/  STS.128 [UR10+0x30], R20 ;  /* 0x00003014ff007988 */ /* 0x0001e40008000c0a */
.L_x_78:
[----:B------:R-:W-:Y:S05]  /*3ed0*/  BRA.U !UP1, `(.L_x_77) ;  /* 0x0000000109707547 */ /* 0x000fea000b800000 */
[----:B------:R-:W-:Y:S02]  /*3ee0*/  UISETP.GE.U32.AND UP0, UPT, UR21, 0x3, UPT ;  /* 0x000000031500788c */ /* 0x000fe4000bf06070 */
[----:B------:R-:W-:-:S07]  /*3ef0*/  UISETP.NE.AND UP1, UPT, UR19, URZ, UPT ;  /* 0x000000ff1300728c */ /* 0x000fce000bf25270 */
[----:B------:R-:W-:Y:S05]  /*3f00*/  BRA.U !UP0, `(.L_x_79) ;  /* 0x0000000108347547 */ /* 0x000fea000b800000 */
[----:B------:R-:W0:Y:S01]  /*3f10*/  S2UR UR11, SR_CgaCtaId ;  /* 0x00000000000b79c3 */ /* 0x000e220000008800 */
[----:B------:R-:W-:Y:S01]  /*3f20*/  UMOV UR10, 0x400 ;  /* 0x00000400000a7882 */ /* 0x000fe20000000000 */
[--C-:B012345:R-:W-:Y:S01]  /*3f30*/  IMAD.MOV.U32 R6, RZ, RZ, R4.reuse ;  /* 0x000000ffff067224 */ /* 0x13ffe200078e0004 */
[----:B------:R-:W-:Y:S01]  /*3f40*/  MOV R7, R5 ;  /* 0x0000000500077202 */ /* 0x000fe20000000f00 */
[----:B------:R-:W-:Y:S01]  /*3f50*/  IMAD.MOV.U32 R8, RZ, RZ, R4 ;  /* 0x000000ffff087224 */ /* 0x000fe200078e0004 */
[----:B------:R-:W-:Y:S01]  /*3f60*/  MOV R10, R4 ;  /* 0x00000004000a7202 */ /* 0x000fe20000000f00 */
[--C-:B------:R-:W-:Y:S02]  /*3f70*/  IMAD.MOV.U32 R9, RZ, RZ, R5.reuse ;  /* 0x000000ffff097224 */ /* 0x100fe400078e0005 */
[----:B------:R-:W-:Y:S01]  /*3f80*/  IMAD.MOV.U32 R11, RZ, RZ, R5 ;  /* 0x000000ffff0b7224 */ /* 0x000fe200078e0005 */
[----:B------:R-:W-:-:S04]  /*3f90*/  ULEA UR10, UR11, UR10, 0x18 ;  /* 0x0000000a0b0a7291 */ /* 0x000fc8000f8ec0ff */
[----:B------:R-:W-:Y:S02]  /*3fa0*/  ULEA UR10, UR5, UR10, 0x3 ;  /* 0x0000000a050a7291 */ /* 0x000fe4000f8e18ff */
[----:B------:R-:W-:-:S07]  /*3fb0*/  UIADD3 UR5, UPT, UPT, UR5, 0x4, URZ ;  /* 0x0000000405057890 */ /* 0x000fce000fffe0ff */
[----:B------:R0:W-:Y:S04]  /*3fc0*/  STS.128 [UR10], R4 ;  /* 0x00000004ff007988 */ /* 0x0001e80008000c0a */
[----:B------:R0:W-:Y:S02]  /*3fd0*/  STS.128 [UR10+0x10], R8 ;  /* 0x00001008ff007988 */ /* 0x0001e40008000c0a */
.L_x_79:
[----:B------:R-:W-:Y:S05]  /*3fe0*/  BRA.U !UP1, `(.L_x_77) ;  /* 0x00000001092c7547 */ /* 0x000fea000b800000 */
[----:B------:R-:W1:Y:S01]  /*3ff0*/  S2UR UR11, SR_CgaCtaId ;  /* 0x00000000000b79c3 */ /* 0x000e620000008800 */
[----:B------:R-:W-:Y:S01]  /*4000*/  UMOV UR10, 0x400 ;  /* 0x00000400000a7882 */ /* 0x000fe20000000000 */
[----:B------:R-:W-:Y:S02]  /*4010*/  UISETP.NE.AND UP0, UPT, UR19, 0x1, UPT ;  /* 0x000000011300788c */ /* 0x000fe4000bf05270 */
[----:B-1----:R-:W-:-:S04]  /*4020*/  ULEA UR10, UR11, UR10, 0x18 ;  /* 0x0000000a0b0a7291 */ /* 0x002fc8000f8ec0ff */
[----:B------:R-:W-:-:S09]  /*4030*/  ULEA UR5, UR5, UR10, 0x3 ;  /* 0x0000000a05057291 */ /* 0x000fd2000f8e18ff */
[----:B-----5:R1:W-:Y:S01]  /*4040*/  STS.64 [UR5], R4 ;  /* 0x00000004ff007988 */ /* 0x0203e20008000a05 */
[----:B------:R-:W-:Y:S05]  /*4050*/  BRA.U !UP0, `(.L_x_77) ;  /* 0x0000000108107547 */ /* 0x000fea000b800000 */
[----:B------:R-:W-:Y:S01]  /*4060*/  UISETP.NE.AND UP0, UPT, UR19, 0x2, UPT ;  /* 0x000000021300788c */ /* 0x000fe2000bf05270 */
[----:B------:R0:W-:Y:S05]  /*4070*/  STS.64 [UR5+0x8], R4 ;  /* 0x00000804ff007988 */ /* 0x0001ea0008000a05 */
[----:B------:R-:W-:-:S13]  /*4080*/  PLOP3.LUT P0, PT, PT, PT, UP0, 0x80, 0x8 ;  /* 0x000000000008781c */ /* 0x000fda0003f0f008 */
[----:B------:R0:W-:Y:S02]  /*4090*/  @P0 STS.64 [UR5+0x10], R4 ;  /* 0x00001004ff000988 */ /* 0x0001e40008000a05 */
.L_x_77:
[----:B------:R-:W-:Y:S01]  /*40a0*/  UISETP.GE.U32.AND UP0, UPT, UR6, 0x7, UPT ;  /* 0x000000070600788c */ /* 0x000fe2000bf06070 */
[----:B------:R-:W-:-:S08]  /*40b0*/  UMOV UR5, URZ ;  /* 0x000000ff00057c82 */ /* 0x000fd00008000000 */
[----:B------:R-:W-:Y:S05]  /*40c0*/  BRA.U !UP0, `(.L_x_80) ;  /* 0x0000000908f47547 */ /* 0x000fea000b800000 */
[----:B01---5:R-:W0:Y:S01]  /*40d0*/  LDC R4, c[0x0][0x398] ;  /* 0x0000e600ff047b82 */ /* 0x023e220000000800 */
[----:B------:R-:W-:-:S07]  /*40e0*/  UMOV UR5, URZ ;  /* 0x000000ff00057c82 */ /* 0x000fce0008000000 */
[----:B---34-:R-:W1:Y:S02]  /*40f0*/  LDC.64 R10, c[0x0][0x390] ;  /* 0x0000e400ff0a7b82 */ /* 0x018e640000000a00 */
.L_x_97:
[----:B0-23--:R-:W-:-:S04]  /*4100*/  IMAD R13, R14, R4, UR5 ;  /* 0x000000050e0d7e24 */ /* 0x00dfc8000f8e0204 */
[----:B-1----:R-:W-:-:S05]  /*4110*/  IMAD.WIDE R12, R13, 0x8, R10 ;  /* 0x000000080d0c7825 */ /* 0x002fca00078e020a */
[----:B------:R-:W2:Y:S01]  /*4120*/  LDG.E.64 R26, desc[UR12][R12.64] ;  /* 0x0000000c0c1a7981 */ /* 0x000ea2000c1e1b00 */
[----:B------:R-:W0:Y:S01]  /*4130*/  S2UR UR11, SR_CgaCtaId ;  /* 0x00000000000b79c3 */ /* 0x000e220000008800 */
[----:B------:R-:W-:Y:S01]  /*4140*/  UMOV UR10, 0x400 ;  /* 0x00000400000a7882 */ /* 0x000fe20000000000 */
[----:B------:R-:W-:Y:S01]  /*4150*/  IMAD.MOV.U32 R2, RZ, RZ, 0x1 ;  /* 0x00000001ff027424 */ /* 0x000fe200078e00ff */
[----:B------:R-:W-:Y:S01]  /*4160*/  BSSY.RECONVERGENT B1, `(.L_x_81) ;  /* 0x0000016000017945 */ /* 0x000fe20003800200 */
[----:B0-----:R-:W-:-:S04]  /*4170*/  ULEA UR10, UR11, UR10, 0x18 ;  /* 0x0000000a0b0a7291 */ /* 0x001fc8000f8ec0ff */
[----:B------:R-:W-:Y:S02]  /*4180*/  ULEA UR10, UR5, UR10, 0x3 ;  /* 0x0000000a050a7291 */ /* 0x000fe4000f8e18ff */
[----:B------:R-:W-:-:S04]  /*4190*/  UIADD3 UR5, UPT, UPT, UR5, 0x8, URZ ;  /* 0x0000000805057890 */ /* 0x000fc8000fffe0ff */
[----:B------:R-:W-:-:S03]  /*41a0*/  UISETP.NE.AND UP0, UPT, UR5, UR8, UPT ;  /* 0x000000080500728c */ /* 0x000fc6000bf05270 */
[----:B------:R-:W0:Y:S02]  /*41b0*/  LDS.64 R24, [UR10] ;  /* 0x0000000aff187984 */ /* 0x000e240008000a00 */
[----:B0-----:R-:W0:Y:S02]  /*41c0*/  MUFU.RCP64H R3, R25 ;  /* 0x0000001900037308 */ /* 0x001e240000001800 */
[----:B0-----:R-:W-:-:S08]  /*41d0*/  DFMA R6, -R24, R2, 1 ;  /* 0x3ff000001806742b */ /* 0x001fd00000000102 */
[----:B------:R-:W-:-:S08]  /*41e0*/  DFMA R6, R6, R6, R6 ;  /* 0x000000060606722b */ /* 0x000fd00000000006 */
[----:B------:R-:W-:-:S08]  /*41f0*/  DFMA R6, R2, R6, R2 ;  /* 0x000000060206722b */ /* 0x000fd00000000002 */
[----:B------:R-:W-:-:S08]  /*4200*/  DFMA R2, -R24, R6, 1 ;  /* 0x3ff000001802742b */ /* 0x000fd00000000106 */
[----:B------:R-:W-:-:S08]  /*4210*/  DFMA R2, R6, R2, R6 ;  /* 0x000000020602722b */ /* 0x000fd00000000006 */
[----:B--2---:R-:W-:Y:S01]  /*4220*/  DMUL R6, R26, R2 ;  /* 0x000000021a067228 */ /* 0x004fe20000000000 */
[----:B------:R-:W-:-:S07]  /*4230*/  FSETP.GEU.AND P1, PT, |R27|, 6.5827683646048100446e-37, PT ;  /* 0x036000001b00780b */ /* 0x000fce0003f2e200 */
        /* <DEDUP_REMOVED lines=8> */
.L_x_82:
[----:B------:R-:W-:Y:S05]  /*42c0*/  BSYNC.RECONVERGENT B1 ;  /* 0x0000000000017941 */ /* 0x000fea0003800200 */
.L_x_81:
[----:B------:R-:W2:Y:S01]  /*42d0*/  LDG.E.64 R26, desc[UR12][R12.64+0x8] ;  /* 0x0000080c0c1a7981 */ /* 0x000ea2000c1e1b00 */
[----:B------:R-:W-:Y:S01]  /*42e0*/  IMAD.MOV.U32 R2, RZ, RZ, 0x1 ;  /* 0x00000001ff027424 */ /* 0x000fe200078e00ff */
[----:B------:R-:W-:Y:S02]  /*42f0*/  BSSY.RECONVERGENT B1, `(.L_x_83) ;  /* 0x0000013000017945 */ /* 0x000fe40003800200 */
[----:B------:R-:W0:Y:S04]  /*4300*/  LDS.64 R24, [UR10+0x8] ;  /* 0x0000080aff187984 */ /* 0x000e280008000a00 */
[----:B------:R1:W-:Y:S01]  /*4310*/  STG.E.64 desc[UR12][R12.64], R6 ;  /* 0x000000060c007986 */ /* 0x0003e2000c101b0c */
        /* <DEDUP_REMOVED lines=12> */
[----:B-1----:R-:W-:Y:S05]  /*43e0*/  @P0 BRA P1, `(.L_x_84) ;  /* 0x00000000000c0947 */ /* 0x002fea0000800000 */
[----:B------:R-:W-:-:S07]  /*43f0*/  MOV R2, 0x4410 ;  /* 0x0000441000027802 */ /* 0x000fce0000000f00 */
[----:B------:R-:W-:Y:S05]  /*4400*/  CALL.REL.NOINC `($__internal_0_$__cuda_sm20_div_rn_f64_full) ;  /* 0x0000006400d47944 */ /* 0x000fea0003c00000 */
[----:B------:R-:W-:-:S07]  /*4410*/  IMAD.MOV.U32 R2, RZ, RZ, R6 ;  /* 0x000000ffff027224 */ /* 0x000fce00078e0006 */
.L_x_84:
[----:B------:R-:W-:Y:S05]  /*4420*/  BSYNC.RECONVERGENT B1 ;  /* 0x0000000000017941 */ /* 0x000fea0003800200 */
.L_x_83:
[----:B------:R-:W2:Y:S01]  /*4430*/  LDG.E.64 R26, desc[UR12][R12.64+0x10] ;  /* 0x0000100c0c1a7981 */ /* 0x000ea2000c1e1b00 */
[----:B------:R-:W-:Y:S01]  /*4440*/  MOV R6, 0x1 ;  /* 0x0000000100067802 */ /* 0x000fe20000000f00 */
        /* <DEDUP_REMOVED lines=19> */
.L_x_86:
[----:B------:R-:W-:Y:S05]  /*4580*/  BSYNC.RECONVERGENT B1 ;  /* 0x0000000000017941 */ /* 0x000fea0003800200 */
.L_x_85:
        /* <DEDUP_REMOVED lines=20> */
[----:B------:R-:W-:-:S07]  /*46d0*/  MOV R2, R6 ;  /* 0x0000000600027202 */ /* 0x000fce0000000f00 */
.L_x_88:
[----:B------:R-:W-:Y:S05]  /*46e0*/  BSYNC.RECONVERGENT B1 ;  /* 0x0000000000017941 */ /* 0x000fea0003800200 */
.L_x_87:
        /* <DEDUP_REMOVED lines=21> */
.L_x_90:
[----:B------:R-:W-:Y:S05]  /*4840*/  BSYNC.RECONVERGENT B1 ;  /* 0x0000000000017941 */ /* 0x000fea0003800200 */
.L_x_89:
        /* <DEDUP_REMOVED lines=21> */
.L_x_92:
[----:B------:R-:W-:Y:S05]  /*49a0*/  BSYNC.RECONVERGENT B1 ;  /* 0x0000000000017941 */ /* 0x000fea0003800200 */
.L_x_91:
        /* <DEDUP_REMOVED lines=21> */
.L_x_94:
[----:B------:R-:W-:Y:S05]  /*4b00*/  BSYNC.RECONVERGENT B1 ;  /* 0x0000000000017941 */ /* 0x000fea0003800200 */
.L_x_93:
        /* <DEDUP_REMOVED lines=21> */
.L_x_96:
[----:B------:R-:W-:Y:S05]  /*4c60*/  BSYNC.RECONVERGENT B1 ;  /* 0x0000000000017941 */ /* 0x000fea0003800200 */
.L_x_95:
[----:B------:R3:W-:Y:S01]  /*4c70*/  STG.E.64 desc[UR12][R12.64+0x38], R2 ;  /* 0x000038020c007986 */ /* 0x0007e2000c101b0c */
[----:B------:R-:W-:Y:S05]  /*4c80*/  BRA.U UP0, `(.L_x_97) ;  /* 0xfffffff5001c7547 */ /* 0x000fea000b83ffff */
[----:B------:R-:W-:-:S05]  /*4c90*/  UMOV UR5, UR8 ;  /* 0x0000000800057c82 */ /* 0x000fca0008000000 */
.L_x_80:
[----:B------:R-:W-:-:S09]  /*4ca0*/  UISETP.NE.AND UP0, UPT, UR18, URZ, UPT ;  /* 0x000000ff1200728c */ /* 0x000fd2000bf05270 */
[----:B------:R-:W-:Y:S05]  /*4cb0*/  BRA.U !UP0, `(.L_x_98) ;  /* 0x0000000908fc7547 */ /* 0x000fea000b800000 */
[----:B------:R-:W-:-:S09]  /*4cc0*/  UISETP.GE.U32.AND UP0, UPT, UR21, 0x3, UPT ;  /* 0x000000031500788c */ /* 0x000fd2000bf06070 */
[----:B------:R-:W-:Y:S05]  /*4cd0*/  BRA.U !UP0, `(.L_x_99) ;  /* 0x0000000508887547 */ /* 0x000fea000b800000 */
[----:B------:R-:W3:Y:S01]  /*4ce0*/  LDCU UR10, c[0x0][0x398] ;  /* 0x00007300ff0a77ac */ /* 0x000ee20008000800 */
[----:B01---5:R-:W0:Y:S01]  /*4cf0*/  LDC.64 R4, c[0x0][0x390] ;  /* 0x0000e400ff047b82 */ /* 0x023e220000000a00 */
[----:B---3--:R-:W-:-:S05]  /*4d00*/  MOV R3, UR10 ;  /* 0x0000000a00037c02 */ /* 0x008fca0008000f00 */
[----:B------:R-:W-:-:S04]  /*4d10*/  IMAD R3, R14, R3, UR5 ;  /* 0x000000050e037e24 */ /* 0x000fc8000f8e0203 */
[----:B0-----:R-:W-:-:S05]  /*4d20*/  IMAD.WIDE R4, R3, 0x8, R4 ;  /* 0x0000000803047825 */ /* 0x001fca00078e0204 */
[----:B------:R-:W3:Y:S01]  /*4d30*/  LDG.E.64 R26, desc[UR12][R4.64] ;  /* 0x0000000c041a7981 */ /* 0x000ee2000c1e1b00 */
[----:B------:R-:W0:Y:S01]  /*4d40*/  S2UR UR11, SR_CgaCtaId ;  /* 0x00000000000b79c3 */ /* 0x000e220000008800 */
[----:B------:R-:W-:Y:S01]  /*4d50*/  UMOV UR10, 0x400 ;  /* 0x00000400000a7882 */ /* 0x000fe20000000000 */
[----:B------:R-:W-:Y:S01]  /*4d60*/  IMAD.MOV.U32 R2, RZ, RZ, 0x1 ;  /* 0x00000001ff027424 */ /* 0x000fe200078e00ff */
[----:B------:R-:W-:Y:S01]  /*4d70*/  BSSY.RECONVERGENT B1, `(.L_x_100) ;  /* 0x0000014000017945 */ /* 0x000fe20003800200 */
[----:B0-----:R-:W-:-:S04]  /*4d80*/  ULEA UR10, UR11, UR10, 0x18 ;  /* 0x0000000a0b0a7291 */ /* 0x001fc8000f8ec0ff */
[----:B------:R-:W-:-:S09]  /*4d90*/  ULEA UR10, UR5, UR10, 0x3 ;  /* 0x0000000a050a7291 */ /* 0x000fd2000f8e18ff */
[----:B------:R-:W0:Y:S02]  /*4da0*/  LDS.64 R24, [UR10] ;  /* 0x0000000aff187984 */ /* 0x000e240008000a00 */
[----:B0-----:R-:W2:Y:S02]  /*4db0*/  MUFU.RCP64H R3, R25 ;  /* 0x0000001900037308 */ /* 0x001ea40000001800 */
[----:B--2-4-:R-:W-:-:S08]  /*4dc0*/  DFMA R6, -R24, R2, 1 ;  /* 0x3ff000001806742b */ /* 0x014fd00000000102 */
[----:B------:R-:W-:-:S08]  /*4dd0*/  DFMA R6, R6, R6, R6 ;  /* 0x000000060606722b */ /* 0x000fd00000000006 */
[----:B------:R-:W-:-:S08]  /*4de0*/  DFMA R6, R2, R6, R2 ;  /* 0x000000060206722b */ /* 0x000fd00000000002 */
[----:B------:R-:W-:-:S08]  /*4df0*/  DFMA R2, -R24, R6, 1 ;  /* 0x3ff000001802742b */ /* 0x000fd00000000106 */
[----:B------:R-:W-:-:S08]  /*4e00*/  DFMA R2, R6, R2, R6 ;  /* 0x000000020602722b */ /* 0x000fd00000000006 */
[----:B---3--:R-:W-:Y:S01]  /*4e10*/  DMUL R6, R26, R2 ;  /* 0x000000021a067228 */ /* 0x008fe20000000000 */
        /* <DEDUP_REMOVED lines=9> */
.L_x_101:
[----:B------:R-:W-:Y:S05]  /*4eb0*/  BSYNC.RECONVERGENT B1 ;  /* 0x0000000000017941 */ /* 0x000fea0003800200 */
.L_x_100:
        /* <DEDUP_REMOVED lines=21> */
.L_x_103:
[----:B------:R-:W-:Y:S05]  /*5010*/  BSYNC.RECONVERGENT B1 ;  /* 0x0000000000017941 */ /* 0x000fea0003800200 */
.L_x_102:
        /* <DEDUP_REMOVED lines=21> */
.L_x_105:
[----:B------:R-:W-:Y:S05]  /*5170*/  BSYNC.RECONVERGENT B1 ;  /* 0x0000000000017941 */ /* 0x000fea0003800200 */
.L_x_104:
        /* <DEDUP_REMOVED lines=21> */
.L_x_107:
[----:B------:R-:W-:Y:S05]  /*52d0*/  BSYNC.RECONVERGENT B1 ;  /* 0x0000000000017941 */ /* 0x000fea0003800200 */
.L_x_106:
[----:B------:R0:W-:Y:S01]  /*52e0*/  STG.E.64 desc[UR12][R4.64+0x18], R6 ;  /* 0x0000180604007986 */ /* 0x0001e2000c101b0c */
[----:B------:R-:W-:-:S12]  /*52f0*/  UIADD3 UR5, UPT, UPT, UR5, 0x4, URZ ;  /* 0x0000000405057890 */ /* 0x000fd8000fffe0ff */
.L_x_99:
[----:B------:R-:W-:-:S09]  /*5300*/  UISETP.NE.AND UP0, UPT, UR19, URZ, UPT ;  /* 0x000000ff1300728c */ /* 0x000fd2000bf05270 */
[----:B------:R-:W-:Y:S05]  /*5310*/  BRA.U !UP0, `(.L_x_98) ;  /* 0x0000000508647547 */ /* 0x000fea000b800000 */
[----:B------:R-:W-:-:S09]  /*5320*/  UISETP.NE.AND UP0, UPT, UR22, URZ, UPT ;  /* 0x000000ff1600728c */ /* 0x000fd2000bf05270 */
        /* <DEDUP_REMOVED lines=30> */
.L_x_110:
[----:B------:R-:W-:Y:S05]  /*5510*/  BSYNC.RECONVERGENT B1 ;  /* 0x0000000000017941 */ /* 0x000fea0003800200 */
.L_x_109:
        /* <DEDUP_REMOVED lines=21> */
.L_x_112:
[----:B------:R-:W-:Y:S05]  /*5670*/  BSYNC.RECONVERGENT B1 ;  /* 0x0000000000017941 */ /* 0x000fea0003800200 */
.L_x_111:
[----:B------:R0:W-:Y:S01]  /*5680*/  STG.E.64 desc[UR12][R4.64+0x8], R2 ;  /* 0x0000080204007986 */ /* 0x0001e2000c101b0c */
[----:B------:R-:W-:-:S12]  /*5690*/  UIADD3 UR5, UPT, UPT, UR5, 0x2, URZ ;  /* 0x0000000205057890 */ /* 0x000fd8000fffe0ff */
.L_x_108:
[----:B------:R-:W-:-:S09]  /*56a0*/  UISETP.NE.AND UP0, UPT, UR9, URZ, UPT ;  /* 0x000000ff0900728c */ /* 0x000fd2000bf05270 */
[----:B------:R-:W-:Y:S05]  /*56b0*/  BRA.U !UP0, `(.L_x_98) ;  /* 0x00000001087c7547 */ /* 0x000fea000b800000 */
[----:B------:R-:W3:Y:S01]  /*56c0*/  LDCU UR10, c[0x0][0x398] ;  /* 0x00007300ff0a77ac */ /* 0x000ee20008000800 */
[----:B01---5:R-:W0:Y:S01]  /*56d0*/  LDC.64 R4, c[0x0][0x390] ;  /* 0x0000e400ff047b82 */ /* 0x023e220000000a00 */
[----:B---3--:R-:W-:-:S04]  /*56e0*/  IMAD.U32 R3, RZ, RZ, UR10 ;  /* 0x0000000aff037e24 */ /* 0x008fc8000f8e00ff */
[----:B------:R-:W-:-:S04]  /*56f0*/  IMAD R3, R14, R3, UR5 ;  /* 0x000000050e037e24 */ /* 0x000fc8000f8e0203 */
[----:B0-----:R-:W-:-:S05]  /*5700*/  IMAD.WIDE R4, R3, 0x8, R4 ;  /* 0x0000000803047825 */ /* 0x001fca00078e0204 */
[----:B------:R-:W3:Y:S01]  /*5710*/  LDG.E.64 R26, desc[UR12][R4.64] ;  /* 0x0000000c041a7981 */ /* 0x000ee2000c1e1b00 */
[----:B------:R-:W0:Y:S01]  /*5720*/  S2UR UR11, SR_CgaCtaId ;  /* 0x00000000000b79c3 */ /* 0x000e220000008800 */
[----:B------:R-:W-:Y:S01]  /*5730*/  UMOV UR10, 0x400 ;  /* 0x00000400000a7882 */ /* 0x000fe20000000000 */
[----:B------:R-:W-:Y:S01]  /*5740*/  MOV R2, 0x1 ;  /* 0x0000000100027802 */ /* 0x000fe20000000f00 */
        /* <DEDUP_REMOVED lines=20> */
.L_x_114:
[----:B------:R-:W-:Y:S05]  /*5890*/  BSYNC.RECONVERGENT B1 ;  /* 0x0000000000017941 */ /* 0x000fea0003800200 */
.L_x_113:
[----:B------:R0:W-:Y:S02]  /*58a0*/  STG.E.64 desc[UR12][R4.64], R6 ;  /* 0x0000000604007986 */ /* 0x0001e4000c101b0c */
.L_x_98:
[----:B0--3--:R-:W0:Y:S01]  /*58b0*/  LDC R2, c[0x0][0x398] ;  /* 0x0000e600ff027b82 */ /* 0x009e220000000800 */
[----:B------:R-:W-:-:S07]  /*58c0*/  UIADD3 UR15, UPT, UPT, UR4, 0x1, URZ ;  /* 0x00000001040f7890 */ /* 0x000fce000fffe0ff */
[----:B------:R-:W-:Y:S01]  /*58d0*/  UMOV UR10, UR15 ;  /* 0x0000000f000a7c82 */ /* 0x000fe20008000000 */
[----:B0-----:R-:W-:-:S07]  /*58e0*/  IMAD R2, R2, UR4, R15 ;  /* 0x0000000402027c24 */ /* 0x001fce000f8e020f */
.L_x_125:
[----:B0-----:R-:W0:Y:S01]  /*58f0*/  LDCU UR14, c[0x0][0x398] ;  /* 0x00007300ff0e77ac */ /* 0x001e220008000800 */
[----:B-1---5:R-:W1:Y:S01]  /*5900*/  LDC.64 R4, c[0x0][0x390] ;  /* 0x0000e400ff047b82 */ /* 0x022e620000000a00 */
[----:B--2-4-:R-:W-:Y:S01]  /*5910*/  IMAD.U32 R6, RZ, RZ, UR10 ;  /* 0x0000000aff067e24 */ /* 0x014fe2000f8e00ff */
[----:B------:R-:W-:Y:S01]  /*5920*/  UISETP.GE.U32.AND UP0, UPT, UR6, 0x7, UPT ;  /* 0x000000070600788c */ /* 0x000fe2000bf06070 */
[----:B------:R-:W-:Y:S02]  /*5930*/  UMOV UR5, URZ ;  /* 0x000000ff00057c82 */ /* 0x000fe40008000000 */
[----:B0-----:R-:W-:-:S05]  /*5940*/  IMAD R3, R6, UR14, R15 ;  /* 0x0000000e06037c24 */ /* 0x001fca000f8e020f */
[----:B------:R-:W-:-:S05]  /*5950*/  IADD3 R7, PT, PT, R3, UR4, RZ ;  /* 0x0000000403077c10 */ /* 0x000fca000fffe0ff */
[----:B-1----:R-:W-:Y:S01]  /*5960*/  IMAD.WIDE R6, R7, 0x8, R4 ;  /* 0x0000000807067825 */ /* 0x002fe200078e0204 */
[----:B---3--:R-:W-:Y:S06]  /*5970*/  BRA.U !UP0, `(.L_x_115) ;  /* 0x0000000508547547 */ /* 0x008fec000b800000 */
[----:B------:R0:W5:Y:S01]  /*5980*/  LDG.E.64 R30, desc[UR12][R6.64] ;  /* 0x0000000c061e7981 */ /* 0x000162000c1e1b00 */
[----:B------:R-:W1:Y:S01]  /*5990*/  S2UR UR11, SR_CgaCtaId ;  /* 0x00000000000b79c3 */ /* 0x000e620000008800 */
[----:B------:R-:W-:Y:S02]  /*59a0*/  UMOV UR5, 0x400 ;  /* 0x0000040000057882 */ /* 0x000fe40000000000 */
[----:B-1----:R-:W-:-:S03]  /*59b0*/  ULEA UR11, UR11, UR5, 0x18 ;  /* 0x000000050b0b7291 */ /* 0x002fc6000f8ec0ff */
[----:B0-----:R-:W-:-:S09]  /*59c0*/  UMOV UR5, URZ ;  /* 0x000000ff00057c82 */ /* 0x001fd20008000000 */
.L_x_116:
[----:B0-----:R-:W0:Y:S01]  /*59d0*/  LDC.64 R34, c[0x0][0x388] ;  /* 0x0000e200ff227b82 */ /* 0x001e220000000a00 */
[----:B------:R-:W-:Y:S02]  /*59e0*/  VIADD R27, R3, UR5 ;  /* 0x00000005031b7c36 */ /* 0x000fe40008000000 */
[----:B------:R-:W-:Y:S02]  /*59f0*/  VIADD R29, R2, UR5 ;  /* 0x00000005021d7c36 */ /* 0x000fe40008000000 */
[----:B0-----:R-:W-:-:S04]  /*5a00*/  IMAD.WIDE R12, R27, 0x8, R34 ;  /* 0x000000081b0c7825 */ /* 0x001fc800078e0222 */
[----:B------:R-:W-:Y:S01]  /*5a10*/  IMAD.WIDE R34, R29, 0x8, R34 ;  /* 0x000000081d227825 */ /* 0x000fe200078e0222 */
[----:B------:R-:W2:Y:S04]  /*5a20*/  LDG.E.64 R8, desc[UR12][R12.64] ;  /* 0x0000000c0c087981 */ /* 0x000ea8000c1e1b00 */
[----:B------:R-:W2:Y:S04]  /*5a30*/  LDG.E.64 R10, desc[UR12][R34.64] ;  /* 0x0000000c220a7981 */ /* 0x000ea8000c1e1b00 */
[----:B------:R-:W3:Y:S01]  /*5a40*/  LDG.E.64 R16, desc[UR12][R12.64+0x8] ;  /* 0x0000080c0c107981 */ /* 0x000ee2000c1e1b00 */
[----:B------:R-:W-:-:S03]  /*5a50*/  IMAD.WIDE R26, R27, 0x8, R4 ;  /* 0x000000081b1a7825 */ /* 0x000fc600078e0204 */
[----:B------:R-:W4:Y:S01]  /*5a60*/  LDG.E.64 R32, desc[UR12][R12.64+0x18] ;  /* 0x0000180c0c207981 */ /* 0x000f22000c1e1b00 */
[----:B--2--5:R-:W-:-:S07]  /*5a70*/  DFMA R10, R10, -R30, R8 ;  /* 0x8000001e0a0a722b */ /* 0x024fce0000000008 */
[----:B------:R0:W-:Y:S04]  /*5a80*/  STG.E.64 desc[UR12][R12.64], R10 ;  /* 0x0000000a0c007986 */ /* 0x0001e8000c101b0c */
[----:B------:R-:W3:Y:S04]  /*5a90*/  LDG.E.64 R8, desc[UR12][R6.64] ;  /* 0x0000000c06087981 */ /* 0x000ee8000c1e1b00 */
[----:B------:R-:W3:Y:S01]  /*5aa0*/  LDG.E.64 R18, desc[UR12][R34.64+0x8] ;  /* 0x0000080c22127981 */ /* 0x000ee2000c1e1b00 */
[----:B------:R-:W-:-:S03]  /*5ab0*/  IMAD.WIDE R28, R29, 0x8, R4 ;  /* 0x000000081d1c7825 */ /* 0x000fc600078e0204 */
[----:B------:R-:W2:Y:S01]  /*5ac0*/  LDG.E.64 R24, desc[UR12][R26.64] ;  /* 0x0000000c1a187981 */ /* 0x000ea2000c1e1b00 */
[----:B---3--:R-:W-:-:S03]  /*5ad0*/  DFMA R36, -R8, R18, R16 ;  /* 0x000000120824722b */ /* 0x008fc60000000110 */
[----:B------:R-:W2:Y:S04]  /*5ae0*/  LDG.E.64 R16, desc[UR12][R28.64] ;  /* 0x0000000c1c107981 */ /* 0x000ea8000c1e1b00 */
[----:B------:R-:W3:Y:S04]  /*5af0*/  LDG.E.64 R18, desc[UR12][R12.64+0x10] ;  /* 0x0000100c0c127981 */ /* 0x000ee8000c1e1b00 */
[----:B------:R-:W-:Y:S04]  /*5b00*/  STG.E.64 desc[UR12][R12.64+0x8], R36 ;  /* 0x000008240c007986 */ /* 0x000fe8000c101b0c */
[----:B------:R-:W3:Y:S04]  /*5b10*/  LDG.E.64 R22, desc[UR12][R6.64] ;  /* 0x0000000c06167981 */ /* 0x000ee8000c1e1b00 */
[----:B0-----:R-:W3:Y:S04]  /*5b20*/  LDG.E.64 R10, desc[UR12][R34.64+0x10] ;  /* 0x0000100c220a7981 */ /* 0x001ee8000c1e1b00 */
[----:B------:R-:W4:Y:S01]  /*5b30*/  LDG.E.64 R20, desc[UR12][R28.64+0x8] ;  /* 0x0000080c1c147981 */ /* 0x000f22000c1e1b00 */
[----:B---3--:R-:W-:-:S03]  /*5b40*/  DFMA R30, -R22, R10, R18 ;  /* 0x0000000a161e722b */ /* 0x008fc60000000112 */
[----:B------:R-:W4:Y:S04]  /*5b50*/  LDG.E.64 R10, desc[UR12][R26.64+0x8] ;  /* 0x0000080c1a0a7981 */ /* 0x000f28000c1e1b00 */
[----:B------:R0:W-:Y:S04]  /*5b60*/  STG.E.64 desc[UR12][R12.64+0x10], R30 ;  /* 0x0000101e0c007986 */ /* 0x0001e8000c101b0c */
[----:B------:R-:W3:Y:S04]  /*5b70*/  LDG.E.64 R18, desc[UR12][R34.64+0x18] ;  /* 0x0000180c22127981 */ /* 0x000ee8000c1e1b00 */
[----:B0-----:R-:W3:Y:S01]  /*5b80*/  LDG.E.64 R30, desc[UR12][R6.64] ;  /* 0x0000000c061e7981 */ /* 0x001ee2000c1e1b00 */
[----:B--2---:R-:W-:-:S03]  /*5b90*/  DFMA R8, -R8, R16, R24 ;  /* 0x000000100808722b */ /* 0x004fc60000000118 */
[----:B------:R-:W2:Y:S04]  /*5ba0*/  LDG.E.64 R24, desc[UR12][R26.64+0x10] ;  /* 0x0000100c1a187981 */ /* 0x000ea8000c1e1b00 */
[----:B------:R-:W2:Y:S01]  /*5bb0*/  LDG.E.64 R16, desc[UR12][R28.64+0x10] ;  /* 0x0000100c1c107981 */ /* 0x000ea2000c1e1b00 */
[----:B----4-:R-:W-:-:S03]  /*5bc0*/  DFMA R10, -R22, R20, R10 ;  /* 0x00000014160a722b */ /* 0x010fc6000000010a */
[----:B------:R-:W4:Y:S01]  /*5bd0*/  LDG.E.64 R20, desc[UR12][R12.64+0x20] ;  /* 0x0000200c0c147981 */ /* 0x000f22000c1e1b00 */
[----:B---3--:R-:W-:-:S07]  /*5be0*/  DFMA R18, -R30, R18, R32 ;  /* 0x000000121e12722b */ /* 0x008fce0000000120 */
[----:B------:R0:W-:Y:S04]  /*5bf0*/  STG.E.64 desc[UR12][R12.64+0x18], R18 ;  /* 0x000018120c007986 */ /* 0x0001e8000c101b0c */
[----:B------:R-:W4:Y:S01]  /*5c00*/  LDG.E.64 R22, desc[UR12][R34.64+0x20] ;  /* 0x0000200c22167981 */ /* 0x000f22000c1e1b00 */
[----:B--2---:R-:W-:-:S03]  /*5c10*/  DFMA R16, -R30, R16, R24 ;  /* 0x000000101e10722b */ /* 0x004fc60000000118 */
[----:B------:R-:W2:Y:S04]  /*5c20*/  LDG.E.64 R32, desc[UR12][R26.64+0x18] ;  /* 0x0000180c1a207981 */ /* 0x000ea8000c1e1b00 */
[----:B------:R-:W2:Y:S04]  /*5c30*/  LDG.E.64 R30, desc[UR12][R28.64+0x18] ;  /* 0x0000180c1c1e7981 */ /* 0x000ea8000c1e1b00 */
[----:B0-----:R-:W4:Y:S02]  /*5c40*/  LDG.E.64 R18, desc[UR12][R6.64] ;  /* 0x0000000c06127981 */ /* 0x001f24000c1e1b00 */
[----:B----4-:R-:W-:-:S02]  /*5c50*/  DFMA R36, -R18, R22, R20 ;  /* 0x000000161224722b */ /* 0x010fc40000000114 */
[----:B------:R-:W3:Y:S05]  /*5c60*/  LDG.E.64 R22, desc[UR12][R12.64+0x28] ;  /* 0x0000280c0c167981 */ /* 0x000eea000c1e1b00 */
[----:B------:R0:W-:Y:S04]  /*5c70*/  STG.E.64 desc[UR12][R12.64+0x20], R36 ;  /* 0x000020240c007986 */ /* 0x0001e8000c101b0c */
[----:B------:R-:W3:Y:S04]  /*5c80*/  LDG.E.64 R20, desc[UR12][R6.64] ;  /* 0x0000000c06147981 */ /* 0x000ee8000c1e1b00 */
[----:B------:R-:W3:Y:S01]  /*5c90*/  LDG.E.64 R24, desc[UR12][R34.64+0x28] ;  /* 0x0000280c22187981 */ /* 0x000ee2000c1e1b00 */
[----:B--2---:R-:W-:-:S03]  /*5ca0*/  DFMA R18, -R18, R30, R32 ;  /* 0x0000001e1212722b */ /* 0x004fc60000000120 */
[----:B------:R-:W2:Y:S04]  /*5cb0*/  LDG.E.64 R32, desc[UR12][R26.64+0x20] ;  /* 0x0000200c1a207981 */ /* 0x000ea8000c1e1b00 */
[----:B------:R-:W2:Y:S01]  /*5cc0*/  LDG.E.64 R30, desc[UR12][R28.64+0x20] ;  /* 0x0000200c1c1e7981 */ /* 0x000ea2000c1e1b00 */
[----:B---3--:R-:W-:-:S07]  /*5cd0*/  DFMA R24, -R20, R24, R22 ;  /* 0x000000181418722b */ /* 0x008fce0000000116 */
[----:B------:R1:W-:Y:S01]  /*5ce0*/  STG.E.64 desc[UR12][R12.64+0x28], R24 ;  /* 0x000028180c007986 */ /* 0x0003e2000c101b0c */
[----:B--2---:R-:W-:-:S03]  /*5cf0*/  DFMA R20, -R20, R30, R32 ;  /* 0x0000001e1414722b */ /* 0x004fc60000000120 */
[----:B------:R-:W2:Y:S04]  /*5d00*/  LDG.E.64 R30, desc[UR12][R6.64] ;  /* 0x0000000c061e7981 */ /* 0x000ea8000c1e1b00 */
[----:B------:R-:W2:Y:S04]  /*5d10*/  LDG.E.64 R32, desc[UR12][R34.64+0x30] ;  /* 0x0000300c22207981 */ /* 0x000ea8000c1e1b00 */
[----:B0-----:R-:W3:Y:S04]  /*5d20*/  LDG.E.64 R36, desc[UR12][R26.64+0x28] ;  /* 0x0000280c1a247981 */ /* 0x001ee8000c1e1b00 */
[----:B-1----:R-:W2:Y:S04]  /*5d30*/  LDG.E.64 R24, desc[UR12][R12.64+0x30] ;  /* 0x0000300c0c187981 */ /* 0x002ea8000c1e1b00 */
[----:B------:R-:W3:Y:S01]  /*5d40*/  LDG.E.64 R22, desc[UR12][R28.64+0x28] ;  /* 0x0000280c1c167981 */ /* 0x000ee2000c1e1b00 */
[----:B--2---:R-:W-:-:S02]  /*5d50*/  DFMA R32, -R30, R32, R24 ;  /* 0x000000201e20722b */ /* 0x004fc40000000118 */
[----:B---3--:R-:W-:-:S05]  /*5d60*/  DFMA R22, -R30, R22, R36 ;  /* 0x000000161e16722b */ /* 0x008fca0000000124 */
[----:B------:R0:W-:Y:S04]  /*5d70*/  STG.E.64 desc[UR12][R12.64+0x30], R32 ;  /* 0x000030200c007986 */ /* 0x0001e8000c101b0c */
[----:B------:R-:W2:Y:S04]  /*5d80*/  LDG.E.64 R30, desc[UR12][R34.64+0x38] ;  /* 0x0000380c221e7981 */ /* 0x000ea8000c1e1b00 */
[----:B------:R-:W3:Y:S04]  /*5d90*/  LDG.E.64 R36, desc[UR12][R26.64+0x30] ;  /* 0x0000300c1a247981 */ /* 0x000ee8000c1e1b00 */
[----:B------:R-:W3:Y:S04]  /*5da0*/  LDG.E.64 R24, desc[UR12][R28.64+0x30] ;  /* 0x0000300c1c187981 */ /* 0x000ee8000c1e1b00 */
[----:B0-----:R-:W3:Y:S04]  /*5db0*/  LDG.E.64 R32, desc[UR12][R6.64] ;  /* 0x0000000c06207981 */ /* 0x001ee8000c1e1b00 */
[----:B------:R-:W2:Y:S01]  /*5dc0*/  LDG.E.64 R34, desc[UR12][R12.64+0x38] ;  /* 0x0000380c0c227981 */ /* 0x000ea2000c1e1b00 */
[----:B---3--:R-:W-:-:S02]  /*5dd0*/  DFMA R24, -R32, R24, R36 ;  /* 0x000000182018722b */ /* 0x008fc40000000124 */
[----:B--2---:R-:W-:-:S07]  /*5de0*/  DFMA R36, -R32, R30, R34 ;  /* 0x0000001e2024722b */ /* 0x004fce0000000122 */
[----:B------:R0:W-:Y:S04]  /*5df0*/  STG.E.64 desc[UR12][R12.64+0x38], R36 ;  /* 0x000038240c007986 */ /* 0x0001e8000c101b0c */
[----:B------:R-:W2:Y:S04]  /*5e00*/  LDG.E.64 R26, desc[UR12][R26.64+0x38] ;  /* 0x0000380c1a1a7981 */ /* 0x000ea8000c1e1b00 */
[----:B------:R-:W2:Y:S04]  /*5e10*/  LDG.E.64 R28, desc[UR12][R28.64+0x38] ;  /* 0x0000380c1c1c7981 */ /* 0x000ea8000c1e1b00 */
[----:B------:R-:W2:Y:S01]  /*5e20*/  LDG.E.64 R30, desc[UR12][R6.64] ;  /* 0x0000000c061e7981 */ /* 0x000ea2000c1e1b00 */
[----:B------:R-:W-:-:S02]  /*5e30*/  ULEA UR16, UR5, UR11, 0x3 ;  /* 0x0000000b05107291 */ /* 0x000fc4000f8e18ff */
[----:B------:R-:W-:-:S07]  /*5e40*/  UIADD3 UR5, UPT, UPT, UR5, 0x8, URZ ;  /* 0x0000000805057890 */ /* 0x000fce000fffe0ff */
[----:B------:R0:W-:Y:S04]  /*5e50*/  STS.128 [UR16], R8 ;  /* 0x00000008ff007988 */ /* 0x0001e80008000c10 */
[----:B------:R0:W-:Y:S04]  /*5e60*/  STS.128 [UR16+0x10], R16 ;  /* 0x00001010ff007988 */ /* 0x0001e80008000c10 */
[----:B------:R0:W-:Y:S01]  /*5e70*/  STS.128 [UR16+0x20], R20 ;  /* 0x00002014ff007988 */ /* 0x0001e20008000c10 */
[----:B------:R-:W-:Y:S01]  /*5e80*/  UISETP.NE.AND UP1, UPT, UR5, UR8, UPT ;  /* 0x000000080500728c */ /* 0x000fe2000bf25270 */
[----:B--2---:R-:W-:-:S07]  /*5e90*/  DFMA R26, -R30, R28, R26 ;  /* 0x0000001c1e1a722b */ /* 0x004fce000000011a */
[----:B------:R0:W-:Y:S01]  /*5ea0*/  STS.128 [UR16+0x30], R24 ;  /* 0x00003018ff007988 */ /* 0x0001e20008000c10 */
[----:B------:R-:W-:Y:S05]  /*5eb0*/  BRA.U UP1, `(.L_x_116) ;  /* 0xfffffff901c47547 */ /* 0x000fea000b83ffff */
[----:B------:R-:W-:-:S05]  /*5ec0*/  UMOV UR5, UR8 ;  /* 0x0000000800057c82 */ /* 0x000fca0008000000 */
.L_x_115:
[----:B------:R-:W-:-:S09]  /*5ed0*/  UISETP.NE.AND UP1, UPT, UR18, URZ, UPT ;  /* 0x000000ff1200728c */ /* 0x000fd2000bf25270 */
[----:B------:R-:W-:Y:S05]  /*5ee0*/  BRA.U !UP1, `(.L_x_117) ;  /* 0x0000000509a87547 */ /* 0x000fea000b800000 */
[----:B------:R-:W-:Y:S02]  /*5ef0*/  UISETP.GE.U32.AND UP2, UPT, UR21, 0x3, UPT ;  /* 0x000000031500788c */ /* 0x000fe4000bf46070 */
[----:B------:R-:W-:-:S07]  /*5f00*/  UISETP.NE.AND UP3, UPT, UR19, URZ, UPT ;  /* 0x000000ff1300728c */ /* 0x000fce000bf65270 */
[----:B------:R-:W-:Y:S05]  /*5f10*/  BRA.U !UP2, `(.L_x_118) ;  /* 0x000000010abc7547 */ /* 0x000fea000b800000 */
[----:B------:R-:W1:Y:S01]  /*5f20*/  LDC.64 R32, c[0x0][0x388] ;  /* 0x0000e200ff207b82 */ /* 0x000e620000000a00 */
[----:B0-----:R-:W-:Y:S01]  /*5f30*/  IADD3 R25, PT, PT, R3, UR5, RZ ;  /* 0x0000000503197c10 */ /* 0x001fe2000fffe0ff */
[----:B------:R-:W-:Y:S01]  /*5f40*/  VIADD R17, R2, UR5 ;  /* 0x0000000502117c36 */ /* 0x000fe20008000000 */
[----:B------:R-:W2:Y:S03]  /*5f50*/  LDG.E.64 R12, desc[UR12][R6.64] ;  /* 0x0000000c060c7981 */ /* 0x000ea6000c1e1b00 */
[----:B-1----:R-:W-:-:S04]  /*5f60*/  IMAD.WIDE R20, R25, 0x8, R32 ;  /* 0x0000000819147825 */ /* 0x002fc800078e0220 */
[----:B------:R-:W-:Y:S01]  /*5f70*/  IMAD.WIDE R32, R17, 0x8, R32 ;  /* 0x0000000811207825 */ /* 0x000fe200078e0220 */
[----:B------:R-:W2:Y:S04]  /*5f80*/  LDG.E.64 R8, desc[UR12][R20.64] ;  /* 0x0000000c14087981 */ /* 0x000ea8000c1e1b00 */
[----:B------:R-:W2:Y:S01]  /*5f90*/  LDG.E.64 R10, desc[UR12][R32.64] ;  /* 0x0000000c200a7981 */ /* 0x000ea2000c1e1b00 */
[----:B------:R-:W-:-:S03]  /*5fa0*/  IMAD.WIDE R24, R25, 0x8, R4 ;  /* 0x0000000819187825 */ /* 0x000fc600078e0204 */
[----:B------:R-:W3:Y:S01]  /*5fb0*/  LDG.E.64 R26, desc[UR12][R20.64+0x18] ;  /* 0x0000180c141a7981 */ /* 0x000ee2000c1e1b00 */
[----:B--2---:R-:W-:-:S03]  /*5fc0*/  DFMA R10, -R12, R10, R8 ;  /* 0x0000000a0c0a722b */ /* 0x004fc60000000108 */
[----:B------:R-:W2:Y:S04]  /*5fd0*/  LDG.E.64 R8, desc[UR12][R20.64+0x8] ;  /* 0x0000080c14087981 */ /* 0x000ea8000c1e1b00 */
[----:B------:R0:W-:Y:S04]  /*5fe0*/  STG.E.64 desc[UR12][R20.64], R10 ;  /* 0x0000000a14007986 */ /* 0x0001e8000c101b0c */
[----:B------:R-:W2:Y:S04]  /*5ff0*/  LDG.E.64 R28, desc[UR12][R6.64] ;  /* 0x0000000c061c7981 */ /* 0x000ea8000c1e1b00 */
[----:B------:R-:W2:Y:S01]  /*6000*/  LDG.E.64 R12, desc[UR12][R32.64+0x8] ;  /* 0x0000080c200c7981 */ /* 0x000ea2000c1e1b00 */
[----:B------:R-:W-:-:S05]  /*6010*/  IMAD.WIDE R16, R17, 0x8, R4 ;  /* 0x0000000811107825 */ /* 0x000fca00078e0204 */
[----:B------:R-:W4:Y:S01]  /*6020*/  LDG.E.64 R30, desc[UR12][R16.64] ;  /* 0x0000000c101e7981 */ /* 0x000f22000c1e1b00 */
[----:B--2---:R-:W-:-:S03]  /*6030*/  DFMA R34, -R28, R12, R8 ;  /* 0x0000000c1c22722b */ /* 0x004fc60000000108 */
[----:B------:R-:W4:Y:S04]  /*6040*/  LDG.E.64 R8, desc[UR12][R24.64] ;  /* 0x0000000c18087981 */ /* 0x000f28000c1e1b00 */
[----:B------:R-:W2:Y:S04]  /*6050*/  LDG.E.64 R12, desc[UR12][R20.64+0x10] ;  /* 0x0000100c140c7981 */ /* 0x000ea8000c1e1b00 */
[----:B------:R1:W-:Y:S04]  /*6060*/  STG.E.64 desc[UR12][R20.64+0x8], R34 ;  /* 0x0000082214007986 */ /* 0x0003e8000c101b0c */
[----:B------:R-:W2:Y:S04]  /*6070*/  LDG.E.64 R22, desc[UR12][R6.64] ;  /* 0x0000000c06167981 */ /* 0x000ea8000c1e1b00 */
[----:B0-----:R-:W2:Y:S04]  /*6080*/  LDG.E.64 R10, desc[UR12][R32.64+0x10] ;  /* 0x0000100c200a7981 */ /* 0x001ea8000c1e1b00 */
[----:B------:R-:W5:Y:S01]  /*6090*/  LDG.E.64 R18, desc[UR12][R16.64+0x8] ;  /* 0x0000080c10127981 */ /* 0x000f62000c1e1b00 */
[----:B--2---:R-:W-:-:S03]  /*60a0*/  DFMA R36, -R22, R10, R12 ;  /* 0x0000000a1624722b */ /* 0x004fc6000000010c */
[----:B------:R-:W5:Y:S04]  /*60b0*/  LDG.E.64 R10, desc[UR12][R24.64+0x8] ;  /* 0x0000080c180a7981 */ /* 0x000f68000c1e1b00 */
[----:B------:R0:W-:Y:S04]  /*60c0*/  STG.E.64 desc[UR12][R20.64+0x10], R36 ;  /* 0x0000102414007986 */ /* 0x0001e8000c101b0c */
[----:B------:R-:W3:Y:S04]  /*60d0*/  LDG.E.64 R32, desc[UR12][R32.64+0x18] ;  /* 0x0000180c20207981 */ /* 0x000ee8000c1e1b00 */
[----:B------:R-:W3:Y:S01]  /*60e0*/  LDG.E.64 R12, desc[UR12][R6.64] ;  /* 0x0000000c060c7981 */ /* 0x000ee2000c1e1b00 */
[----:B----4-:R-:W-:-:S03]  /*60f0*/  DFMA R8, -R28, R30, R8 ;  /* 0x0000001e1c08722b */ /* 0x010fc60000000108 */
[----:B------:R-:W2:Y:S04]  /*6100*/  LDG.E.64 R28, desc[UR12][R24.64+0x10] ;  /* 0x0000100c181c7981 */ /* 0x000ea8000c1e1b00 */
[----:B------:R-:W2:Y:S01]  /*6110*/  LDG.E.64 R30, desc[UR12][R16.64+0x10] ;  /* 0x0000100c101e7981 */ /* 0x000ea2000c1e1b00 */
[----:B------:R-:W4:Y:S01]  /*6120*/  S2UR UR16, SR_CgaCtaId ;  /* 0x00000000001079c3 */ /* 0x000f220000008800 */
[----:B---3--:R-:W-:-:S07]  /*6130*/  DFMA R26, -R12, R32, R26 ;  /* 0x000000200c1a722b */ /* 0x008fce000000011a */
[----:B------:R3:W-:Y:S04]  /*6140*/  STG.E.64 desc[UR12][R20.64+0x18], R26 ;  /* 0x0000181a14007986 */ /* 0x0007e8000c101b0c */
[----:B-1----:R-:W3:Y:S04]  /*6150*/  LDG.E.64 R34, desc[UR12][R24.64+0x18] ;  /* 0x0000180c18227981 */ /* 0x002ee8000c1e1b00 */
[----:B------:R-:W3:Y:S04]  /*6160*/  LDG.E.64 R16, desc[UR12][R16.64+0x18] ;  /* 0x0000180c10107981 */ /* 0x000ee8000c1e1b00 */
[----:B0-----:R-:W3:Y:S01]  /*6170*/  LDG.E.64 R36, desc[UR12][R6.64] ;  /* 0x0000000c06247981 */ /* 0x001ee2000c1e1b00 */
[----:B------:R-:W-:-:S02]  /*6180*/  UMOV UR11, 0x400 ;  /* 0x00000400000b7882 */ /* 0x000fc40000000000 */
[----:B----4-:R-:W-:Y:S01]  /*6190*/  ULEA UR11, UR16, UR11, 0x18 ;  /* 0x0000000b100b7291 */ /* 0x010fe2000f8ec0ff */
[----:B--2---:R-:W-:-:S03]  /*61a0*/  DFMA R28, -R12, R30, R28 ;  /* 0x0000001e0c1c722b */ /* 0x004fc6000000011c */
[----:B------:R-:W-:Y:S01]  /*61b0*/  ULEA UR11, UR5, UR11, 0x3 ;  /* 0x0000000b050b7291 */ /* 0x000fe2000f8e18ff */
[----:B-----5:R-:W-:-:S08]  /*61c0*/  DFMA R10, -R22, R18, R10 ;  /* 0x00000012160a722b */ /* 0x020fd0000000010a */
[----:B------:R1:W-:Y:S01]  /*61d0*/  STS.128 [UR11], R8 ;  /* 0x00000008ff007988 */ /* 0x0003e20008000c0b */
[----:B------:R-:W-:Y:S01]  /*61e0*/  UIADD3 UR5, UPT, UPT, UR5, 0x4, URZ ;  /* 0x0000000405057890 */ /* 0x000fe2000fffe0ff */
[----:B---3--:R-:W-:-:S07]  /*61f0*/  DFMA R30, -R36, R16, R34 ;  /* 0x00000010241e722b */ /* 0x008fce0000000122 */
[----:B------:R1:W-:Y:S04]  /*6200*/  STS.128 [UR11+0x10], R28 ;  /* 0x0000101cff007988 */ /* 0x0003e80008000c0b */
.L_x_118:
[----:B------:R-:W-:Y:S05]  /*6210*/  BRA.U !UP3, `(.L_x_117) ;  /* 0x000000010bdc7547 */ /* 0x000fea000b800000 */
[----:B------:R-:W-:Y:S02]  /*6220*/  UISETP.NE.AND UP2, UPT, UR22, URZ, UPT ;  /* 0x000000ff1600728c */ /* 0x000fe4000bf45270 */
[----:B------:R-:W-:-:S07]  /*6230*/  UISETP.NE.AND UP3, UPT, UR9, URZ, UPT ;  /* 0x000000ff0900728c */ /* 0x000fce000bf65270 */
[----:B------:R-:W-:Y:S05]  /*6240*/  BRA.U !UP2, `(.L_x_119) ;  /* 0x000000010a787547 */ /* 0x000fea000b800000 */
[----:B01----:R-:W0:Y:S01]  /*6250*/  LDC.64 R8, c[0x0][0x388] ;  /* 0x0000e200ff087b82 */ /* 0x003e220000000a00 */
[----:B------:R-:W-:Y:S01]  /*6260*/  IADD3 R31, PT, PT, R2, UR5, RZ ;  /* 0x00000005021f7c10 */ /* 0x000fe2000fffe0ff */
[----:B------:R-:W-:Y:S01]  /*6270*/  VIADD R29, R3, UR5 ;  /* 0x00000005031d7c36 */ /* 0x000fe20008000000 */
[----:B------:R-:W2:Y:S03]  /*6280*/  LDG.E.64 R16, desc[UR12][R6.64] ;  /* 0x0000000c06107981 */ /* 0x000ea6000c1e1b00 */
[----:B0-----:R-:W-:-:S04]  /*6290*/  IMAD.WIDE R12, R29, 0x8, R8 ;  /* 0x000000081d0c7825 */ /* 0x001fc800078e0208 */
[----:B------:R-:W-:Y:S02]  /*62a0*/  IMAD.WIDE R26, R31, 0x8, R8 ;  /* 0x000000081f1a7825 */ /* 0x000fe400078e0208 */
[----:B------:R-:W2:Y:S04]  /*62b0*/  LDG.E.64 R8, desc[UR12][R12.64] ;  /* 0x0000000c0c087981 */ /* 0x000ea8000c1e1b00 */
[----:B------:R-:W2:Y:S02]  /*62c0*/  LDG.E.64 R10, desc[UR12][R26.64] ;  /* 0x0000000c1a0a7981 */ /* 0x000ea4000c1e1b00 */
[----:B--2---:R-:W-:Y:S02]  /*62d0*/  DFMA R10, -R16, R10, R8 ;  /* 0x0000000a100a722b */ /* 0x004fe40000000108 */
[----:B------:R-:W2:Y:S05]  /*62e0*/  LDG.E.64 R16, desc[UR12][R12.64+0x8] ;  /* 0x0000080c0c107981 */ /* 0x000eaa000c1e1b00 */
[----:B------:R0:W-:Y:S04]  /*62f0*/  STG.E.64 desc[UR12][R12.64], R10 ;  /* 0x0000000a0c007986 */ /* 0x0001e8000c101b0c */
[----:B------:R-:W2:Y:S04]  /*6300*/  LDG.E.64 R18, desc[UR12][R26.64+0x8] ;  /* 0x0000080c1a127981 */ /* 0x000ea8000c1e1b00 */
[----:B------:R-:W2:Y:S01]  /*6310*/  LDG.E.64 R8, desc[UR12][R6.64] ;  /* 0x0000000c06087981 */ /* 0x000ea2000c1e1b00 */
[----:B------:R-:W-:-:S04]  /*6320*/  IMAD.WIDE R28, R29, 0x8, R4 ;  /* 0x000000081d1c7825 */ /* 0x000fc800078e0204 */
[----:B------:R-:W-:Y:S01]  /*6330*/  IMAD.WIDE R30, R31, 0x8, R4 ;  /* 0x000000081f1e7825 */ /* 0x000fe200078e0204 */
[----:B------:R-:W1:Y:S01]  /*6340*/  S2UR UR16, SR_CgaCtaId ;  /* 0x00000000001079c3 */ /* 0x000e620000008800 */
[----:B--2---:R-:W-:Y:S01]  /*6350*/  DFMA R20, -R8, R18, R16 ;  /* 0x000000120814722b */ /* 0x004fe20000000110 */
[----:B------:R-:W2:Y:S04]  /*6360*/  LDG.E.64 R16, desc[UR12][R28.64] ;  /* 0x0000000c1c107981 */ /* 0x000ea8000c1e1b00 */
[----:B------:R-:W2:Y:S04]  /*6370*/  LDG.E.64 R18, desc[UR12][R30.64] ;  /* 0x0000000c1e127981 */ /* 0x000ea8000c1e1b00 */
[----:B------:R3:W-:Y:S04]  /*6380*/  STG.E.64 desc[UR12][R12.64+0x8], R20 ;  /* 0x000008140c007986 */ /* 0x0007e8000c101b0c */
[----:B------:R-:W4:Y:S04]  /*6390*/  LDG.E.64 R22, desc[UR12][R28.64+0x8] ;  /* 0x0000080c1c167981 */ /* 0x000f28000c1e1b00 */
[----:B------:R-:W4:Y:S04]  /*63a0*/  LDG.E.64 R24, desc[UR12][R30.64+0x8] ;  /* 0x0000080c1e187981 */ /* 0x000f28000c1e1b00 */
[----:B0-----:R-:W4:Y:S01]  /*63b0*/  LDG.E.64 R10, desc[UR12][R6.64] ;  /* 0x0000000c060a7981 */ /* 0x001f22000c1e1b00 */
[----:B------:R-:W-:-:S02]  /*63c0*/  UMOV UR11, 0x400 ;  /* 0x00000400000b7882 */ /* 0x000fc40000000000 */
[----:B-1----:R-:W-:-:S04]  /*63d0*/  ULEA UR11, UR16, UR11, 0x18 ;  /* 0x0000000b100b7291 */ /* 0x002fc8000f8ec0ff */
[----:B------:R-:W-:Y:S02]  /*63e0*/  ULEA UR11, UR5, UR11, 0x3 ;  /* 0x0000000b050b7291 */ /* 0x000fe4000f8e18ff */
[----:B------:R-:W-:Y:S01]  /*63f0*/  UIADD3 UR5, UPT, UPT, UR5, 0x2, URZ ;  /* 0x0000000205057890 */ /* 0x000fe2000fffe0ff */
[----:B--2---:R-:W-:Y:S02]  /*6400*/  DFMA R8, -R8, R18, R16 ;  /* 0x000000120808722b */ /* 0x004fe40000000110 */
[----:B----4-:R-:W-:-:S07]  /*6410*/  DFMA R10, -R10, R24, R22 ;  /* 0x000000180a0a722b */ /* 0x010fce0000000116 */
[----:B------:R3:W-:Y:S04]  /*6420*/  STS.128 [UR11], R8 ;  /* 0x00000008ff007988 */ /* 0x0007e80008000c0b */
.L_x_119:
[----:B------:R-:W-:Y:S05]  /*6430*/  BRA.U !UP3, `(.L_x_117) ;  /* 0x000000010b547547 */ /* 0x000fea000b800000 */
[----:B01-3--:R-:W0:Y:S01]  /*6440*/  LDC.64 R8, c[0x0][0x388] ;  /* 0x0000e200ff087b82 */ /* 0x00be220000000a00 */
[----:B------:R-:W-:Y:S01]  /*6450*/  VIADD R21, R2, UR5 ;  /* 0x0000000502157c36 */ /* 0x000fe20008000000 */
[----:B------:R-:W2:Y:S01]  /*6460*/  LDG.E.64 R16, desc[UR12][R6.64] ;  /* 0x0000000c06107981 */ /* 0x000ea2000c1e1b00 */
[----:B------:R-:W-:Y:S02]  /*6470*/  VIADD R3, R3, UR5 ;  /* 0x0000000503037c36 */ /* 0x000fe40008000000 */
[----:B0-----:R-:W-:-:S04]  /*6480*/  IMAD.WIDE R12, R21, 0x8, R8 ;  /* 0x00000008150c7825 */ /* 0x001fc800078e0208 */
[----:B------:R-:W-:Y:S02]  /*6490*/  IMAD.WIDE R8, R3, 0x8, R8 ;  /* 0x0000000803087825 */ /* 0x000fe400078e0208 */
[----:B------:R-:W2:Y:S04]  /*64a0*/  LDG.E.64 R12, desc[UR12][R12.64] ;  /* 0x0000000c0c0c7981 */ /* 0x000ea8000c1e1b00 */
[----:B------:R-:W2:Y:S01]  /*64b0*/  LDG.E.64 R10, desc[UR12][R8.64] ;  /* 0x0000000c080a7981 */ /* 0x000ea2000c1e1b00 */
[--C-:B------:R-:W-:Y:S01]  /*64c0*/  IMAD.WIDE R20, R21, 0x8, R4.reuse ;  /* 0x0000000815147825 */ /* 0x100fe200078e0204 */
[----:B------:R-:W0:Y:S01]  /*64d0*/  S2UR UR16, SR_CgaCtaId ;  /* 0x00000000001079c3 */ /* 0x000e220000008800 */
[----:B--2---:R-:W-:Y:S02]  /*64e0*/  DFMA R10, -R16, R12, R10 ;  /* 0x0000000c100a722b */ /* 0x004fe4000000010a */
[----:B------:R-:W-:-:S05]  /*64f0*/  IMAD.WIDE R16, R3, 0x8, R4 ;  /* 0x0000000803107825 */ /* 0x000fca00078e0204 */
[----:B------:R2:W-:Y:S04]  /*6500*/  STG.E.64 desc[UR12][R8.64], R10 ;  /* 0x0000000a08007986 */ /* 0x0005e8000c101b0c */
[----:B------:R-:W3:Y:S04]  /*6510*/  LDG.E.64 R18, desc[UR12][R6.64] ;  /* 0x0000000c06127981 */ /* 0x000ee8000c1e1b00 */
[----:B------:R-:W3:Y:S04]  /*6520*/  LDG.E.64 R16, desc[UR12][R16.64] ;  /* 0x0000000c10107981 */ /* 0x000ee8000c1e1b00 */
[----:B------:R-:W3:Y:S01]  /*6530*/  LDG.E.64 R20, desc[UR12][R20.64] ;  /* 0x0000000c14147981 */ /* 0x000ee2000c1e1b00 */
[----:B------:R-:W-:-:S02]  /*6540*/  UMOV UR11, 0x400 ;  /* 0x00000400000b7882 */ /* 0x000fc40000000000 */
[----:B0-----:R-:W-:-:S04]  /*6550*/  ULEA UR11, UR16, UR11, 0x18 ;  /* 0x0000000b100b7291 */ /* 0x001fc8000f8ec0ff */
[----:B------:R-:W-:Y:S01]  /*6560*/  ULEA UR5, UR5, UR11, 0x3 ;  /* 0x0000000b05057291 */ /* 0x000fe2000f8e18ff */
[----:B---3--:R-:W-:-:S08]  /*6570*/  DFMA R18, -R18, R20, R16 ;  /* 0x000000141212722b */ /* 0x008fd00000000110 */
[----:B------:R2:W-:Y:S03]  /*6580*/  STS.64 [UR5], R18 ;  /* 0x00000012ff007988 */ /* 0x0005e60008000a05 */
.L_x_117:
[----:B------:R-:W-:Y:S01]  /*6590*/  MOV R3, UR10 ;  /* 0x0000000a00037c02 */ /* 0x000fe20008000f00 */
[----:B------:R-:W-:-:S04]  /*65a0*/  IMAD.MOV.U32 R6, RZ, RZ, RZ ;  /* 0x000000ffff067224 */ /* 0x000fc800078e00ff */
[----:B------:R-:W-:Y:S01]  /*65b0*/  IMAD R3, R0, UR14, R3 ;  /* 0x0000000e00037c24 */ /* 0x000fe2000f8e0203 */
[----:B------:R-:W-:Y:S06]  /*65c0*/  BRA.U !UP0, `(.L_x_120) ;  /* 0x0000000108607547 */ /* 0x000fec000b800000 */
[----:B------:R-:W4:Y:S01]  /*65d0*/  S2UR UR11, SR_CgaCtaId ;  /* 0x00000000000b79c3 */ /* 0x000f220000008800 */
[----:B------:R-:W-:Y:S02]  /*65e0*/  UMOV UR5, 0x400 ;  /* 0x0000040000057882 */ /* 0x000fe40000000000 */
[----:B----4-:R-:W-:-:S03]  /*65f0*/  ULEA UR11, UR11, UR5, 0x18 ;  /* 0x000000050b0b7291 */ /* 0x010fc6000f8ec0ff */
[----:B------:R-:W-:-:S09]  /*6600*/  UMOV UR5, URZ ;  /* 0x000000ff00057c82 */ /* 0x000fd20008000000 */
.L_x_121:
[----:B------:R-:W-:Y:S02]  /*6610*/  ULEA UR16, UR5, UR11, 0x3 ;  /* 0x0000000b05107291 */ /* 0x000fe4000f8e18ff */
[----:B----4-:R-:W-:Y:S01]  /*6620*/  IMAD.U32 R6, RZ, RZ, UR5 ;  /* 0x00000005ff067e24 */ /* 0x010fe2000f8e00ff */
[----:B------:R-:W-:-:S03]  /*6630*/  UIADD3 UR5, UPT, UPT, UR5, 0x8, URZ ;  /* 0x0000000805057890 */ /* 0x000fc6000fffe0ff */
[----:B------:R-:W-:Y:S01]  /*6640*/  IMAD R7, R3, UR14, R6 ;  /* 0x0000000e03077c24 */ /* 0x000fe2000f8e0206 */
[----:B------:R-:W-:Y:S02]  /*6650*/  UISETP.NE.AND UP0, UPT, UR5, UR8, UPT ;  /* 0x000000080500728c */ /* 0x000fe4000bf05270 */
[----:B0123--:R-:W0:Y:S01]  /*6660*/  LDS.128 R8, [UR16] ;  /* 0x00000010ff087984 */ /* 0x00fe220008000c00 */
[----:B------:R-:W-:-:S03]  /*6670*/  IMAD.WIDE R6, R7, 0x8, R4 ;  /* 0x0000000807067825 */ /* 0x000fc600078e0204 */
[----:B------:R-:W1:Y:S04]  /*6680*/  LDS.128 R16, [UR16+0x10] ;  /* 0x00001010ff107984 */ /* 0x000e680008000c00 */
[----:B------:R-:W2:Y:S04]  /*6690*/  LDS.128 R20, [UR16+0x20] ;  /* 0x00002010ff147984 */ /* 0x000ea80008000c00 */
[----:B------:R-:W3:Y:S04]  /*66a0*/  LDS.128 R24, [UR16+0x30] ;  /* 0x00003010ff187984 */ /* 0x000ee80008000c00 */
[----:B0-----:R4:W-:Y:S04]  /*66b0*/  STG.E.64 desc[UR12][R6.64], R8 ;  /* 0x0000000806007986 */ /* 0x0019e8000c101b0c */
[----:B------:R4:W-:Y:S04]  /*66c0*/  STG.E.64 desc[UR12][R6.64+0x8], R10 ;  /* 0x0000080a06007986 */ /* 0x0009e8000c101b0c */
[----:B-1----:R4:W-:Y:S04]  /*66d0*/  STG.E.64 desc[UR12][R6.64+0x10], R16 ;  /* 0x0000101006007986 */ /* 0x0029e8000c101b0c */
[----:B------:R4:W-:Y:S04]  /*66e0*/  STG.E.64 desc[UR12][R6.64+0x18], R18 ;  /* 0x0000181206007986 */ /* 0x0009e8000c101b0c */
[----:B--2---:R4:W-:Y:S04]  /*66f0*/  STG.E.64 desc[UR12][R6.64+0x20], R20 ;  /* 0x0000201406007986 */ /* 0x0049e8000c101b0c */
[----:B------:R4:W-:Y:S04]  /*6700*/  STG.E.64 desc[UR12][R6.64+0x28], R22 ;  /* 0x0000281606007986 */ /* 0x0009e8000c101b0c */
[----:B---3--:R4:W-:Y:S04]  /*6710*/  STG.E.64 desc[UR12][R6.64+0x30], R24 ;  /* 0x0000301806007986 */ /* 0x0089e8000c101b0c */
[----:B------:R4:W-:Y:S01]  /*6720*/  STG.E.64 desc[UR12][R6.64+0x38], R26 ;  /* 0x0000381a06007986 */ /* 0x0009e2000c101b0c */
[----:B------:R-:W-:Y:S05]  /*6730*/  BRA.U UP0, `(.L_x_121) ;  /* 0xfffffffd00b47547 */ /* 0x000fea000b83ffff */
[----:B----4-:R-:W-:-:S07]  /*6740*/  MOV R6, UR8 ;  /* 0x0000000800067c02 */ /* 0x010fce0008000f00 */
.L_x_120:
[----:B------:R-:W-:Y:S05]  /*6750*/  BRA.U !UP1, `(.L_x_122) ;  /* 0x00000001099c7547 */ /* 0x000fea000b800000 */
[----:B------:R-:W-:Y:S02]  /*6760*/  UISETP.GE.U32.AND UP0, UPT, UR21, 0x3, UPT ;  /* 0x000000031500788c */ /* 0x000fe4000bf06070 */
[----:B------:R-:W-:-:S07]  /*6770*/  UISETP.NE.AND UP1, UPT, UR19, URZ, UPT ;  /* 0x000000ff1300728c */ /* 0x000fce000bf25270 */
[----:B------:R-:W-:Y:S05]  /*6780*/  BRA.U !UP0, `(.L_x_123) ;  /* 0x0000000108347547 */ /* 0x000fea000b800000 */
[----:B0123--:R-:W0:Y:S01]  /*6790*/  S2R R8, SR_CgaCtaId ;  /* 0x0000000000087919 */ /* 0x00fe220000008800 */
[----:B------:R-:W-:Y:S01]  /*67a0*/  MOV R7, 0x400 ;  /* 0x0000040000077802 */ /* 0x000fe20000000f00 */
[----:B------:R-:W-:-:S04]  /*67b0*/  IMAD R13, R3, UR14, R6 ;  /* 0x0000000e030d7c24 */ /* 0x000fc8000f8e0206 */
[----:B------:R-:W-:Y:S01]  /*67c0*/  IMAD.WIDE R12, R13, 0x8, R4 ;  /* 0x000000080d0c7825 */ /* 0x000fe200078e0204 */
[----:B0-----:R-:W-:-:S05]  /*67d0*/  LEA R7, R8, R7, 0x18 ;  /* 0x0000000708077211 */ /* 0x001fca00078ec0ff */
[C---:B------:R-:W-:Y:S02]  /*67e0*/  IMAD R7, R6.reuse, 0x8, R7 ;  /* 0x0000000806077824 */ /* 0x040fe400078e0207 */
[----:B------:R-:W-:-:S03]  /*67f0*/  VIADD R6, R6, 0x4 ;  /* 0x0000000406067836 */ /* 0x000fc60000000000 */
[----:B------:R-:W0:Y:S04]  /*6800*/  LDS.128 R16, [R7] ;  /* 0x0000000007107984 */ /* 0x000e280000000c00 */
[----:B------:R-:W1:Y:S04]  /*6810*/  LDS.128 R8, [R7+0x10] ;  /* 0x0000100007087984 */ /* 0x000e680000000c00 */
[----:B0-----:R4:W-:Y:S04]  /*6820*/  STG.E.64 desc[UR12][R12.64], R16 ;  /* 0x000000100c007986 */ /* 0x0019e8000c101b0c */
[----:B------:R4:W-:Y:S04]  /*6830*/  STG.E.64 desc[UR12][R12.64+0x8], R18 ;  /* 0x000008120c007986 */ /* 0x0009e8000c101b0c */
[----:B-1----:R4:W-:Y:S04]  /*6840*/  STG.E.64 desc[UR12][R12.64+0x10], R8 ;  /* 0x000010080c007986 */ /* 0x0029e8000c101b0c */
[----:B------:R4:W-:Y:S02]  /*6850*/  STG.E.64 desc[UR12][R12.64+0x18], R10 ;  /* 0x0000180a0c007986 */ /* 0x0009e4000c101b0c */
.L_x_123:
[----:B------:R-:W-:Y:S05]  /*6860*/  BRA.U !UP1, `(.L_x_122) ;  /* 0x0000000109587547 */ /* 0x000fea000b800000 */
[----:B------:R-:W-:Y:S02]  /*6870*/  UISETP.NE.AND UP0, UPT, UR22, URZ, UPT ;  /* 0x000000ff1600728c */ /* 0x000fe4000bf05270 */
[----:B------:R-:W-:-:S07]  /*6880*/  UISETP.NE.AND UP1, UPT, UR9, URZ, UPT ;  /* 0x000000ff0900728c */ /* 0x000fce000bf25270 */
[----:B------:R-:W-:Y:S05]  /*6890*/  BRA.U !UP0, `(.L_x_124) ;  /* 0x0000000108287547 */ /* 0x000fea000b800000 */
[----:B01234-:R-:W0:Y:S01]  /*68a0*/  S2R R8, SR_CgaCtaId ;  /* 0x0000000000087919 */ /* 0x01fe220000008800 */
[----:B------:R-:W-:Y:S01]  /*68b0*/  MOV R7, 0x400 ;  /* 0x0000040000077802 */ /* 0x000fe20000000f00 */
[----:B------:R-:W-:-:S04]  /*68c0*/  IMAD R13, R3, UR14, R6 ;  /* 0x0000000e030d7c24 */ /* 0x000fc8000f8e0206 */
[----:B------:R-:W-:Y:S01]  /*68d0*/  IMAD.WIDE R12, R13, 0x8, R4 ;  /* 0x000000080d0c7825 */ /* 0x000fe200078e0204 */
[----:B0-----:R-:W-:-:S04]  /*68e0*/  LEA R7, R8, R7, 0x18 ;  /* 0x0000000708077211 */ /* 0x001fc800078ec0ff */
[C---:B------:R-:W-:Y:S01]  /*68f0*/  LEA R7, R6.reuse, R7, 0x3 ;  /* 0x0000000706077211 */ /* 0x040fe200078e18ff */
[----:B------:R-:W-:-:S04]  /*6900*/  VIADD R6, R6, 0x2 ;  /* 0x0000000206067836 */ /* 0x000fc80000000000 */
[----:B------:R-:W0:Y:S04]  /*6910*/  LDS.128 R8, [R7] ;  /* 0x0000000007087984 */ /* 0x000e280000000c00 */
[----:B0-----:R0:W-:Y:S04]  /*6920*/  STG.E.64 desc[UR12][R12.64], R8 ;  /* 0x000000080c007986 */ /* 0x0011e8000c101b0c */
[----:B------:R0:W-:Y:S02]  /*6930*/  STG.E.64 desc[UR12][R12.64+0x8], R10 ;  /* 0x0000080a0c007986 */ /* 0x0001e4000c101b0c */
.L_x_124:
[----:B------:R-:W-:Y:S05]  /*6940*/  BRA.U !UP1, `(.L_x_122) ;  /* 0x0000000109207547 */ /* 0x000fea000b800000 */
[----:B01234-:R-:W0:Y:S01]  /*6950*/  S2R R8, SR_CgaCtaId ;  /* 0x0000000000087919 */ /* 0x01fe220000008800 */
[----:B------:R-:W-:Y:S01]  /*6960*/  MOV R7, 0x400 ;  /* 0x0000040000077802 */ /* 0x000fe20000000f00 */
[----:B------:R-:W-:-:S04]  /*6970*/  IMAD R3, R3, UR14, R6 ;  /* 0x0000000e03037c24 */ /* 0x000fc8000f8e0206 */
[----:B------:R-:W-:Y:S01]  /*6980*/  IMAD.WIDE R4, R3, 0x8, R4 ;  /* 0x0000000803047825 */ /* 0x000fe200078e0204 */
[----:B0-----:R-:W-:-:S05]  /*6990*/  LEA R7, R8, R7, 0x18 ;  /* 0x0000000708077211 */ /* 0x001fca00078ec0ff */
[----:B------:R-:W-:-:S06]  /*69a0*/  IMAD R8, R6, 0x8, R7 ;  /* 0x0000000806087824 */ /* 0x000fcc00078e0207 */
[----:B------:R-:W0:Y:S04]  /*69b0*/  LDS.64 R8, [R8] ;  /* 0x0000000008087984 */ /* 0x000e280000000a00 */
[----:B0-----:R0:W-:Y:S02]  /*69c0*/  STG.E.64 desc[UR12][R4.64], R8 ;  /* 0x0000000804007986 */ /* 0x0011e4000c101b0c */
.L_x_122:
[----:B------:R-:W-:-:S04]  /*69d0*/  UIADD3 UR10, UPT, UPT, UR10, 0x1, URZ ;  /* 0x000000010a0a7890 */ /* 0x000fc8000fffe0ff */
[----:B------:R-:W-:-:S09]  /*69e0*/  UISETP.NE.AND UP0, UPT, UR10, UR14, UPT ;  /* 0x0000000e0a00728c */ /* 0x000fd2000bf05270 */
[----:B------:R-:W-:Y:S05]  /*69f0*/  BRA.U UP0, `(.L_x_125) ;  /* 0xffffffed00bc7547 */ /* 0x000fea000b83ffff */
[----:B------:R-:W-:Y:S02]  /*6a00*/  UISETP.NE.AND UP0, UPT, UR15, UR6, UPT ;  /* 0x000000060f00728c */ /* 0x000fe4000bf05270 */
[----:B------:R-:W-:-:S07]  /*6a10*/  UMOV UR4, UR15 ;  /* 0x0000000f00047c82 */ /* 0x000fce0008000000 */
[----:B------:R-:W-:Y:S05]  /*6a20*/  BRA.U UP0, `(.L_x_126) ;  /* 0xffffffa100a07547 */ /* 0x000fea000b83ffff */
.L_x_7:
[----:B------:R-:W-:-:S09]  /*6a30*/  UISETP.GE.AND UP0, UPT, UR14, 0x1, UPT ;  /* 0x000000010e00788c */ /* 0x000fd2000bf06270 */
[----:B------:R-:W-:Y:S05]  /*6a40*/  BRA.U !UP0, `(.L_x_127) ;  /* 0x0000002d08387547 */ /* 0x000fea000b800000 */
[----:B01234-:R-:W0:Y:S01]  /*6a50*/  LDC.64 R10, c[0x0][0x388] ;  /* 0x0000e200ff0a7b82 */ /* 0x01fe220000000a00 */
[----:B------:R-:W-:Y:S01]  /*6a60*/  MOV R3, UR14 ;  /* 0x0000000e00037c02 */ /* 0x000fe20008000f00 */
[----:B------:R-:W-:Y:S01]  /*6a70*/  UISETP.GE.U32.AND UP0, UPT, UR6, 0x7, UPT ;  /* 0x000000070600788c */ /* 0x000fe2000bf06070 */
[----:B------:R-:W-:Y:S01]  /*6a80*/  IMAD.U32 R5, RZ, RZ, UR14 ;  /* 0x0000000eff057e24 */ /* 0x000fe2000f8e00ff */
[----:B------:R-:W-:Y:S02]  /*6a90*/  ULOP3.LUT UR7, UR14, 0x7, URZ, 0xc0, !UPT ;  /* 0x000000070e077892 */ /* 0x000fe4000f8ec0ff */
[----:B------:R-:W-:Y:S01]  /*6aa0*/  IMAD R4, R0, R3, UR6 ;  /* 0x0000000600047e24 */ /* 0x000fe2000f8e0203 */
[----:B------:R-:W-:Y:S01]  /*6ab0*/  UMOV UR4, URZ ;  /* 0x000000ff00047c82 */ /* 0x000fe20008000000 */
[----:B------:R-:W1:Y:S02]  /*6ac0*/  LDC.64 R12, c[0x0][0x390] ;  /* 0x0000e400ff0c7b82 */ /* 0x000e640000000a00 */
[----:B------:R-:W-:-:S04]  /*6ad0*/  IMAD R3, R4, R5, UR6 ;  /* 0x0000000604037e24 */ /* 0x000fc8000f8e0205 */
[----:B0-----:R-:W-:-:S04]  /*6ae0*/  IMAD.WIDE R10, R3, 0x8, R10 ;  /* 0x00000008030a7825 */ /* 0x001fc800078e020a */
[----:B-1----:R-:W-:Y:S01]  /*6af0*/  IMAD.WIDE R12, R3, 0x8, R12 ;  /* 0x00000008030c7825 */ /* 0x002fe200078e020c */
[----:B------:R-:W-:Y:S06]  /*6b00*/  BRA.U !UP0, `(.L_x_128) ;  /* 0x0000001508ac7547 */ /* 0x000fec000b800000 */
[----:B------:R-:W0:Y:S01]  /*6b10*/  LDC R5, c[0x0][0x398] ;  /* 0x0000e600ff057b82 */ /* 0x000e220000000800 */
[----:B------:R-:W-:Y:S01]  /*6b20*/  ULOP3.LUT UR4, UR14, 0x7ffffff8, URZ, 0xc0, !UPT ;  /* 0x7ffffff80e047892 */ /* 0x000fe2000f8ec0ff */
[----:B------:R-:W-:-:S06]  /*6b30*/  UMOV UR5, URZ ;  /* 0x000000ff00057c82 */ /* 0x000fcc0008000000 */
[----:B------:R-:W1:Y:S08]  /*6b40*/  LDC.64 R14, c[0x0][0x390] ;  /* 0x0000e400ff0e7b82 */ /* 0x000e700000000a00 */
[----:B------:R-:W2:Y:S02]  /*6b50*/  LDC.64 R16, c[0x0][0x388] ;  /* 0x0000e200ff107b82 */ /* 0x000ea40000000a00 */
.L_x_161:
[----:B---3--:R-:W3:Y:S01]  /*6b60*/  LDG.E.64 R24, desc[UR12][R10.64] ;  /* 0x0000000c0a187981 */ /* 0x008ee2000c1e1b00 */
[----:B0-----:R-:W-:-:S04]  /*6b70*/  IMAD R20, R4, R5, UR5 ;  /* 0x0000000504147e24 */ /* 0x001fc8000f8e0205 */
[----:B--2---:R-:W-:-:S05]  /*6b80*/  IMAD.WIDE R18, R20, 0x8, R16 ;  /* 0x0000000814127825 */ /* 0x004fca00078e0210 */
[----:B------:R-:W2:Y:S01]  /*6b90*/  LDG.E.64 R26, desc[UR12][R18.64] ;  /* 0x0000000c121a7981 */ /* 0x000ea2000c1e1b00 */
[----:B------:R-:W-:Y:S01]  /*6ba0*/  IMAD.MOV.U32 R2, RZ, RZ, 0x1 ;  /* 0x00000001ff027424 */ /* 0x000fe200078e00ff */
[----:B------:R-:W-:Y:S01]  /*6bb0*/  UIADD3 UR5, UPT, UPT, UR5, 0x8, URZ ;  /* 0x0000000805057890 */ /* 0x000fe2000fffe0ff */
[----:B------:R-:W-:Y:S03]  /*6bc0*/  BSSY.RECONVERGENT B1, `(.L_x_129) ;  /* 0x0000012000017945 */ /* 0x000fe60003800200 */
[----:B------:R-:W-:Y:S01]  /*6bd0*/  UISETP.NE.AND UP0, UPT, UR5, UR4, UPT ;  /* 0x000000040500728c */ /* 0x000fe2000bf05270 */
[----:B---3--:R-:W0:Y:S01]  /*6be0*/  MUFU.RCP64H R3, R25 ;  /* 0x0000001900037308 */ /* 0x008e220000001800 */
[----:B--2---:R-:W-:Y:S01]  /*6bf0*/  FSETP.GEU.AND P1, PT, |R27|, 6.5827683646048100446e-37, PT ;  /* 0x036000001b00780b */ /* 0x004fe20003f2e200 */
        /* <DEDUP_REMOVED lines=12> */
[----:B-1----:R-:W-:Y:S05]  /*6cc0*/  CALL.REL.NOINC `($__internal_0_$__cuda_sm20_div_rn_f64_full) ;  /* 0x0000003c00a47944 */ /* 0x002fea0003c00000 */
[----:B------:R-:W-:-:S07]  /*6cd0*/  MOV R7, R3 ;  /* 0x0000000300077202 */ /* 0x000fce0000000f00 */
.L_x_130:
[----:B------:R-:W-:Y:S05]  /*6ce0*/  BSYNC.RECONVERGENT B1 ;  /* 0x0000000000017941 */ /* 0x000fea0003800200 */
.L_x_129:
[----:B------:R0:W-:Y:S04]  /*6cf0*/  STG.E.64 desc[UR12][R18.64], R6 ;  /* 0x0000000612007986 */ /* 0x0001e8000c101b0c */
[----:B------:R-:W2:Y:S01]  /*6d00*/  LDG.E.64 R24, desc[UR12][R12.64] ;  /* 0x0000000c0c187981 */ /* 0x000ea2000c1e1b00 */
[----:B-1----:R-:W-:-:S05]  /*6d10*/  IMAD.WIDE R20, R20, 0x8, R14 ;  /* 0x0000000814147825 */ /* 0x002fca00078e020e */
        /* <DEDUP_REMOVED lines=10> */
[----:B0-----:R-:W-:-:S08]  /*6dc0*/  DMUL R6, R26, R2 ;  /* 0x000000021a067228 */ /* 0x001fd00000000000 */
        /* <DEDUP_REMOVED lines=8> */
.L_x_132:
[----:B------:R-:W-:Y:S05]  /*6e50*/  BSYNC.RECONVERGENT B1 ;  /* 0x0000000000017941 */ /* 0x000fea0003800200 */
.L_x_131:
        /* <DEDUP_REMOVED lines=21> */
.L_x_134:
[----:B------:R-:W-:Y:S05]  /*6fb0*/  BSYNC.RECONVERGENT B1 ;  /* 0x0000000000017941 */ /* 0x000fea0003800200 */
.L_x_133:
        /* <DEDUP_REMOVED lines=21> */
.L_x_136:
[----:B------:R-:W-:Y:S05]  /*7110*/  BSYNC.RECONVERGENT B1 ;  /* 0x0000000000017941 */ /* 0x000fea0003800200 */
.L_x_135:
        /* <DEDUP_REMOVED lines=21> */
.L_x_138:
[----:B------:R-:W-:Y:S05]  /*7270*/  BSYNC.RECONVERGENT B1 ;  /* 0x0000000000017941 */ /* 0x000fea0003800200 */
.L_x_137:
        /* <DEDUP_REMOVED lines=21> */
.L_x_140:
[----:B------:R-:W-:Y:S05]  /*73d0*/  BSYNC.RECONVERGENT B1 ;  /* 0x0000000000017941 */ /* 0x000fea0003800200 */
.L_x_139:
        /* <DEDUP_REMOVED lines=21> */
.L_x_142:
[----:B------:R-:W-:Y:S05]  /*7530*/  BSYNC.RECONVERGENT B1 ;  /* 0x0000000000017941 */ /* 0x000fea0003800200 */
.L_x_141:
        /* <DEDUP_REMOVED lines=21> */
.L_x_144:
[----:B------:R-:W-:Y:S05]  /*7690*/  BSYNC.RECONVERGENT B1 ;  /* 0x0000000000017941 */ /* 0x000fea0003800200 */
.L_x_143:
        /* <DEDUP_REMOVED lines=21> */
.L_x_146:
[----:B------:R-:W-:Y:S05]  /*77f0*/  BSYNC.RECONVERGENT B1 ;  /* 0x0000000000017941 */ /* 0x000fea0003800200 */
.L_x_145:
        /* <DEDUP_REMOVED lines=21> */
.L_x_148:
[----:B------:R-:W-:Y:S05]  /*7950*/  BSYNC.RECONVERGENT B1 ;  /* 0x0000000000017941 */ /* 0x000fea0003800200 */
.L_x_147:
        /* <DEDUP_REMOVED lines=21> */
.L_x_150:
[----:B------:R-:W-:Y:S05]  /*7ab0*/  BSYNC.RECONVERGENT B1 ;  /* 0x0000000000017941 */ /* 0x000fea0003800200 */
.L_x_149:
        /* <DEDUP_REMOVED lines=21> */
.L_x_152:
[----:B------:R-:W-:Y:S05]  /*7c10*/  BSYNC.RECONVERGENT B1 ;  /* 0x0000000000017941 */ /* 0x000fea0003800200 */
.L_x_151:
        /* <DEDUP_REMOVED lines=21> */
.L_x_154:
[----:B------:R-:W-:Y:S05]  /*7d70*/  BSYNC.RECONVERGENT B1 ;  /* 0x0000000000017941 */ /* 0x000fea0003800200 */
.L_x_153:
        /* <DEDUP_REMOVED lines=21> */
.L_x_156:
[----:B------:R-:W-:Y:S05]  /*7ed0*/  BSYNC.RECONVERGENT B1 ;  /* 0x0000000000017941 */ /* 0x000fea0003800200 */
.L_x_155:
        /* <DEDUP_REMOVED lines=21> */
.L_x_158:
[----:B------:R-:W-:Y:S05]  /*8030*/  BSYNC.RECONVERGENT B1 ;  /* 0x0000000000017941 */ /* 0x000fea0003800200 */
.L_x_157:
        /* <DEDUP_REMOVED lines=21> */
.L_x_160:
[----:B------:R-:W-:Y:S05]  /*8190*/  BSYNC.RECONVERGENT B1 ;  /* 0x0000000000017941 */ /* 0x000fea0003800200 */
.L_x_159:
[----:B------:R3:W-:Y:S01]  /*81a0*/  STG.E.64 desc[UR12][R20.64+0x38], R6 ;  /* 0x0000380614007986 */ /* 0x0007e2000c101b0c */
[----:B------:R-:W-:Y:S05]  /*81b0*/  BRA.U UP0, `(.L_x_161) ;  /* 0xffffffe900687547 */ /* 0x000fea000b83ffff */
.L_x_128:
[----:B------:R-:W-:-:S09]  /*81c0*/  UISETP.NE.AND UP0, UPT, UR7, URZ, UPT ;  /* 0x000000ff0700728c */ /* 0x000fd2000bf05270 */
[----:B------:R-:W-:Y:S05]  /*81d0*/  BRA.U !UP0, `(.L_x_127) ;  /* 0x0000001508547547 */ /* 0x000fea000b800000 */
[----:B------:R-:W0:Y:S01]  /*81e0*/  LDCU UR5, c[0x0][0x398] ;  /* 0x00007300ff0577ac */ /* 0x000e220008000800 */
[----:B------:R-:W-:Y:S02]  /*81f0*/  UISETP.GE.U32.AND UP0, UPT, UR7, 0x4, UPT ;  /* 0x000000040700788c */ /* 0x000fe4000bf06070 */
[----:B0-----:R-:W-:-:S07]  /*8200*/  ULOP3.LUT UR8, UR5, 0x3, URZ, 0xc0, !UPT ;  /* 0x0000000305087892 */ /* 0x001fce000f8ec0ff */
[----:B------:R-:W-:Y:S05]  /*8210*/  BRA.U !UP0, `(.L_x_162) ;  /* 0x0000000908dc7547 */ /* 0x000fea000b800000 */
[----:B------:R-:W2:Y:S01]  /*8220*/  LDG.E.64 R24, desc[UR12][R10.64] ;  /* 0x0000000c0a187981 */ /* 0x000ea2000c1e1b00 */
[----:B------:R-:W0:Y:S01]  /*8230*/  LDC.64 R14, c[0x0][0x388] ;  /* 0x0000e200ff0e7b82 */ /* 0x000e220000000a00 */
[----:B------:R-:W-:-:S04]  /*8240*/  IMAD.U32 R5, RZ, RZ, UR5 ;  /* 0x00000005ff057e24 */ /* 0x000fc8000f8e00ff */
[----:B------:R-:W-:-:S04]  /*8250*/  IMAD R5, R4, R5, UR4 ;  /* 0x0000000404057e24 */ /* 0x000fc8000f8e0205 */
[----:B0-----:R-:W-:-:S05]  /*8260*/  IMAD.WIDE R14, R5, 0x8, R14 ;  /* 0x00000008050e7825 */ /* 0x001fca00078e020e */
[----:B------:R-:W4:Y:S01]  /*8270*/  LDG.E.64 R26, desc[UR12][R14.64] ;  /* 0x0000000c0e1a7981 */ /* 0x000f22000c1e1b00 */
[----:B------:R-:W-:Y:S01]  /*8280*/  IMAD.MOV.U32 R2, RZ, RZ, 0x1 ;  /* 0x00000001ff027424 */ /* 0x000fe200078e00ff */
[----:B------:R-:W-:Y:S01]  /*8290*/  BSSY.RECONVERGENT B1, `(.L_x_163) ;  /* 0x0000011000017945 */ /* 0x000fe20003800200 */
[----:B--2---:R-:W3:Y:S04]  /*82a0*/  MUFU.RCP64H R3, R25 ;  /* 0x0000001900037308 */ /* 0x004ee80000001800 */
[----:B---3--:R-:W-:-:S08]  /*82b0*/  DFMA R6, -R24, R2, 1 ;  /* 0x3ff000001806742b */ /* 0x008fd00000000102 */
        /* <DEDUP_REMOVED lines=14> */
.L_x_164:
[----:B------:R-:W-:Y:S05]  /*83a0*/  BSYNC.RECONVERGENT B1 ;  /* 0x0000000000017941 */ /* 0x000fea0003800200 */
.L_x_163:
[----:B------:R0:W-:Y:S01]  /*83b0*/  STG.E.64 desc[UR12][R14.64], R6 ;  /* 0x000000060e007986 */ /* 0x0001e2000c101b0c */
[----:B------:R-:W1:Y:S03]  /*83c0*/  LDC.64 R16, c[0x0][0x390] ;  /* 0x0000e400ff107b82 */ /* 0x000e660000000a00 */
[----:B------:R-:W2:Y:S01]  /*83d0*/  LDG.E.64 R24, desc[UR12][R12.64] ;  /* 0x0000000c0c187981 */ /* 0x000ea2000c1e1b00 */
[----:B-1----:R-:W-:-:S05]  /*83e0*/  IMAD.WIDE R16, R5, 0x8, R16 ;  /* 0x0000000805107825 */ /* 0x002fca00078e0210 */
[----:B------:R-:W3:Y:S01]  /*83f0*/  LDG.E.64 R26, desc[UR12][R16.64] ;  /* 0x0000000c101a7981 */ /* 0x000ee2000c1e1b00 */
[----:B------:R-:W-:Y:S01]  /*8400*/  IMAD.MOV.U32 R2, RZ, RZ, 0x1 ;  /* 0x00000001ff027424 */ /* 0x000fe200078e00ff */
[----:B------:R-:W-:Y:S01]  /*8410*/  BSSY.RECONVERGENT B1, `(.L_x_165) ;  /* 0x0000011000017945 */ /* 0x000fe20003800200 */
[----:B--2---:R-:W1:Y:S04]  /*8420*/  MUFU.RCP64H R3, R25 ;  /* 0x0000001900037308 */ /* 0x004e680000001800 */
[----:B-1----:R-:W-:-:S08]  /*8430*/  DFMA R8, -R24, R2, 1 ;  /* 0x3ff000001808742b */ /* 0x002fd00000000102 */
[----:B------:R-:W-:Y:S01]  /*8440*/  DFMA R8, R8, R8, R8 ;  /* 0x000000080808722b */ /* 0x000fe20000000008 */
[----:B---3--:R-:W-:-:S07]  /*8450*/  FSETP.GEU.AND P1, PT, |R27|, 6.5827683646048100446e-37, PT ;  /* 0x036000001b00780b */ /* 0x008fce0003f2e200 */
        /* <DEDUP_REMOVED lines=12> */
.L_x_166:
[----:B------:R-:W-:Y:S05]  /*8520*/  BSYNC.RECONVERGENT B1 ;  /* 0x0000000000017941 */ /* 0x000fea0003800200 */
.L_x_165:
        /* <DEDUP_REMOVED lines=21> */
.L_x_168:
[----:B------:R-:W-:Y:S05]  /*8680*/  BSYNC.RECONVERGENT B1 ;  /* 0x0000000000017941 */ /* 0x000fea0003800200 */
.L_x_167:
        /* <DEDUP_REMOVED lines=21> */
.L_x_170:
[----:B------:R-:W-:Y:S05]  /*87e0*/  BSYNC.RECONVERGENT B1 ;  /* 0x0000000000017941 */ /* 0x000fea0003800200 */
.L_x_169:
        /* <DEDUP_REMOVED lines=21> */
.L_x_172:
[----:B------:R-:W-:Y:S05]  /*8940*/  BSYNC.RECONVERGENT B1 ;  /* 0x0000000000017941 */ /* 0x000fea0003800200 */
.L_x_171:
        /* <DEDUP_REMOVED lines=21> */
.L_x_174:
[----:B------:R-:W-:Y:S05]  /*8aa0*/  BSYNC.RECONVERGENT B1 ;  /* 0x0000000000017941 */ /* 0x000fea0003800200 */
.L_x_173:
        /* <DEDUP_REMOVED lines=21> */
.L_x_176:
[----:B------:R-:W-:Y:S05]  /*8c00*/  BSYNC.RECONVERGENT B1 ;  /* 0x0000000000017941 */ /* 0x000fea0003800200 */
.L_x_175:
        /* <DEDUP_REMOVED lines=21> */
.L_x_178:
[----:B------:R-:W-:Y:S05]  /*8d60*/  BSYNC.RECONVERGENT B1 ;  /* 0x0000000000017941 */ /* 0x000fea0003800200 */
.L_x_177:
[----:B------:R0:W-:Y:S01]  /*8d70*/  STG.E.64 desc[UR12][R16.64+0x18], R6 ;  /* 0x0000180610007986 */ /* 0x0001e2000c101b0c */
[----:B------:R-:W-:-:S12]  /*8d80*/  UIADD3 UR4, UPT, UPT, UR4, 0x4, URZ ;  /* 0x0000000404047890 */ /* 0x000fd8000fffe0ff */
.L_x_162:
[----:B------:R-:W-:-:S09]  /*8d90*/  UISETP.NE.AND UP0, UPT, UR8, URZ, UPT ;  /* 0x000000ff0800728c */ /* 0x000fd2000bf05270 */
[----:B------:R-:W-:Y:S05]  /*8da0*/  BRA.U !UP0, `(.L_x_127) ;  /* 0x0000000908607547 */ /* 0x000fea000b800000 */
[----:B------:R-:W-:-:S09]  /*8db0*/  UISETP.NE.AND UP0, UPT, UR8, 0x1, UPT ;  /* 0x000000010800788c */ /* 0x000fd2000bf05270 */
[----:B------:R-:W-:Y:S05]  /*8dc0*/  BRA.U !UP0, `(.L_x_179) ;  /* 0x0000000508807547 */ /* 0x000fea000b800000 */
[----:B------:R-:W2:Y:S01]  /*8dd0*/  LDG.E.64 R24, desc[UR12][R10.64] ;  /* 0x0000000c0a187981 */ /* 0x000ea2000c1e1b00 */
[----:B------:R-:W1:Y:S01]  /*8de0*/  LDCU UR5, c[0x0][0x398] ;  /* 0x00007300ff0577ac */ /* 0x000e620008000800 */
[----:B------:R-:W4:Y:S01]  /*8df0*/  LDC.64 R14, c[0x0][0x388] ;  /* 0x0000e200ff0e7b82 */ /* 0x000f220000000a00 */
[----:B-1----:R-:W-:-:S05]  /*8e00*/  MOV R5, UR5 ;  /* 0x0000000500057c02 */ /* 0x002fca0008000f00 */
[----:B------:R-:W-:-:S04]  /*8e10*/  IMAD R5, R4, R5, UR4 ;  /* 0x0000000404057e24 */ /* 0x000fc8000f8e0205 */
[----:B----4-:R-:W-:-:S05]  /*8e20*/  IMAD.WIDE R14, R5, 0x8, R14 ;  /* 0x00000008050e7825 */ /* 0x010fca00078e020e */
[----:B------:R-:W4:Y:S01]  /*8e30*/  LDG.E.64 R26, desc[UR12][R14.64] ;  /* 0x0000000c0e1a7981 */ /* 0x000f22000c1e1b00 */
[----:B------:R-:W-:Y:S01]  /*8e40*/  IMAD.MOV.U32 R2, RZ, RZ, 0x1 ;  /* 0x00000001ff027424 */ /* 0x000fe200078e00ff */
[----:B------:R-:W-:Y:S01]  /*8e50*/  BSSY.RECONVERGENT B1, `(.L_x_180) ;  /* 0x0000011000017945 */ /* 0x000fe20003800200 */
[----:B--2---:R-:W0:Y:S04]  /*8e60*/  MUFU.RCP64H R3, R25 ;  /* 0x0000001900037308 */ /* 0x004e280000001800 */
[----:B0--3--:R-:W-:-:S08]  /*8e70*/  DFMA R6, -R24, R2, 1 ;  /* 0x3ff000001806742b */ /* 0x009fd00000000102 */
[----:B------:R-:W-:-:S08]  /*8e80*/  DFMA R6, R6, R6, R6 ;  /* 0x000000060606722b */ /* 0x000fd00000000006 */
[----:B------:R-:W-:Y:S01]  /*8e90*/  DFMA R6, R2, R6, R2 ;  /* 0x000000060206722b */ /* 0x000fe20000000002 */
[----:B----4-:R-:W-:-:S07]  /*8ea0*/  FSETP.GEU.AND P1, PT, |R27|, 6.5827683646048100446e-37, PT ;  /* 0x036000001b00780b */ /* 0x010fce0003f2e200 */
        /* <DEDUP_REMOVED lines=11> */
.L_x_181:
[----:B------:R-:W-:Y:S05]  /*8f60*/  BSYNC.RECONVERGENT B1 ;  /* 0x0000000000017941 */ /* 0x000fea0003800200 */
.L_x_180:
[----:B------:R0:W-:Y:S01]  /*8f70*/  STG.E.64 desc[UR12][R14.64], R6 ;  /* 0x000000060e007986 */ /* 0x0001e2000c101b0c */
[----:B------:R-:W1:Y:S03]  /*8f80*/  LDC.64 R16, c[0x0][0x390] ;  /* 0x0000e400ff107b82 */ /* 0x000e660000000a00 */
[----:B------:R-:W2:Y:S01]  /*8f90*/  LDG.E.64 R24, desc[UR12][R12.64] ;  /* 0x0000000c0c187981 */ /* 0x000ea2000c1e1b00 */
[----:B-1----:R-:W-:-:S05]  /*8fa0*/  IMAD.WIDE R16, R5, 0x8, R16 ;  /* 0x0000000805107825 */ /* 0x002fca00078e0210 */
[----:B------:R-:W3:Y:S01]  /*8fb0*/  LDG.E.64 R26, desc[UR12][R16.64] ;  /* 0x0000000c101a7981 */ /* 0x000ee2000c1e1b00 */
[----:B------:R-:W-:Y:S01]  /*8fc0*/  MOV R2, 0x1 ;  /* 0x0000000100027802 */ /* 0x000fe20000000f00 */
        /* <DEDUP_REMOVED lines=17> */
.L_x_183:
[----:B------:R-:W-:Y:S05]  /*90e0*/  BSYNC.RECONVERGENT B1 ;  /* 0x0000000000017941 */ /* 0x000fea0003800200 */
.L_x_182:
        /* <DEDUP_REMOVED lines=21> */
.L_x_185:
[----:B------:R-:W-:Y:S05]  /*9240*/  BSYNC.RECONVERGENT B1 ;  /* 0x0000000000017941 */ /* 0x000fea0003800200 */
.L_x_184:
        /* <DEDUP_REMOVED lines=21> */
.L_x_187:
[----:B------:R-:W-:Y:S05]  /*93a0*/  BSYNC.RECONVERGENT B1 ;  /* 0x0000000000017941 */ /* 0x000fea0003800200 */
.L_x_186:
[----:B------:R1:W-:Y:S01]  /*93b0*/  STG.E.64 desc[UR12][R16.64+0x8], R6 ;  /* 0x0000080610007986 */ /* 0x0003e2000c101b0c */
[----:B------:R-:W-:-:S12]  /*93c0*/  UIADD3 UR4, UPT, UPT, UR4, 0x2, URZ ;  /* 0x0000000204047890 */ /* 0x000fd8000fffe0ff */
.L_x_179:
[----:B------:R-:W2:Y:S02]  /*93d0*/  LDCU UR5, c[0x0][0x398] ;  /* 0x00007300ff0577ac */ /* 0x000ea40008000800 */
[----:B--2---:R-:W-:-:S04]  /*93e0*/  ULOP3.LUT UR9, UR5, 0x1, URZ, 0xc0, !UPT ;  /* 0x0000000105097892 */ /* 0x004fc8000f8ec0ff */
[----:B------:R-:W-:-:S09]  /*93f0*/  UISETP.NE.U32.AND UP0, UPT, UR9, 0x1, UPT ;  /* 0x000000010900788c */ /* 0x000fd2000bf05070 */
[----:B------:R-:W-:Y:S05]  /*9400*/  BRA.U UP0, `(.L_x_127) ;  /* 0x0000000100c87547 */ /* 0x000fea000b800000 */
[----:B------:R2:W4:Y:S01]  /*9410*/  LDG.E.64 R24, desc[UR12][R10.64] ;  /* 0x0000000c0a187981 */ /* 0x000522000c1e1b00 */
[----:B------:R-:W2:Y:S01]  /*9420*/  LDC.64 R2, c[0x0][0x388] ;  /* 0x0000e200ff027b82 */ /* 0x000ea20000000a00 */
[----:B------:R-:W-:-:S05]  /*9430*/  MOV R5, UR5 ;  /* 0x0000000500057c02 */ /* 0x000fca0008000f00 */
[----:B------:R-:W-:-:S04]  /*9440*/  IMAD R4, R4, R5, UR4 ;  /* 0x0000000404047e24 */ /* 0x000fc8000f8e0205 */
[----:B--2---:R-:W-:-:S05]  /*9450*/  IMAD.WIDE R10, R4, 0x8, R2 ;  /* 0x00000008040a7825 */ /* 0x004fca00078e0202 */
[----:B------:R-:W2:Y:S01]  /*9460*/  LDG.E.64 R26, desc[UR12][R10.64] ;  /* 0x0000000c0a1a7981 */ /* 0x000ea2000c1e1b00 */
[----:B------:R-:W-:Y:S01]  /*9470*/  IMAD.MOV.U32 R2, RZ, RZ, 0x1 ;  /* 0x00000001ff027424 */ /* 0x000fe200078e00ff */
[----:B------:R-:W-:Y:S01]  /*9480*/  BSSY.RECONVERGENT B1, `(.L_x_188) ;  /* 0x0000011000017945 */ /* 0x000fe20003800200 */
[----:B----4-:R-:W0:Y:S04]  /*9490*/  MUFU.RCP64H R3, R25 ;  /* 0x0000001900037308 */ /* 0x010e280000001800 */
[----:B01-3--:R-:W-:-:S08]  /*94a0*/  DFMA R6, -R24, R2, 1 ;  /* 0x3ff000001806742b */ /* 0x00bfd00000000102 */
[----:B------:R-:W-:Y:S01]  /*94b0*/  DFMA R6, R6, R6, R6 ;  /* 0x000000060606722b */ /* 0x000fe20000000006 */
[----:B--2---:R-:W-:-:S07]  /*94c0*/  FSETP.GEU.AND P1, PT, |R27|, 6.5827683646048100446e-37, PT ;  /* 0x036000001b00780b */ /* 0x004fce0003f2e200 */
        /* <DEDUP_REMOVED lines=12> */
.L_x_189:
[----:B------:R-:W-:Y:S05]  /*9590*/  BSYNC.RECONVERGENT B1 ;  /* 0x0000000000017941 */ /* 0x000fea0003800200 */
.L_x_188:
        /* <DEDUP_REMOVED lines=23> */
.L_x_191:
[----:B------:R-:W-:Y:S05]  /*9710*/  BSYNC.RECONVERGENT B1 ;  /* 0x0000000000017941 */ /* 0x000fea0003800200 */
.L_x_190:
[----:B------:R0:W-:Y:S02]  /*9720*/  STG.E.64 desc[UR12][R4.64], R6 ;  /* 0x0000000604007986 */ /* 0x0001e4000c101b0c */
.L_x_127:
[----:B------:R-:W5:Y:S02]  /*9730*/  LDCU UR10, c[0x0][0x398] ;  /* 0x00007300ff0a77ac */ /* 0x000f640008000800 */
[----:B-----5:R-:W-:-:S06]  /*9740*/  UISETP.GE.AND UP0, UPT, UR10, 0x2, UPT ;  /* 0x000000020a00788c */ /* 0x020fcc000bf06270 */
[----:B------:R-:W-:-:S13]  /*9750*/  PLOP3.LUT P0, PT, PT, PT, UP0, 0x80, 0x8 ;  /* 0x000000000008781c */ /* 0x000fda0003f0f008 */
[----:B------:R-:W-:Y:S05]  /*9760*/  @!P0 EXIT ;  /* 0x000000000000894d */ /* 0x000fea0003800000 */
[----:B------:R-:W5:Y:S01]  /*9770*/  LDCU.64 UR4, c[0x0][0x388] ;  /* 0x00007100ff0477ac */ /* 0x000f620008000a00 */
[----:B------:R-:W1:Y:S01]  /*9780*/  LDCU.64 UR8, c[0x0][0x390] ;  /* 0x00007200ff0877ac */ /* 0x000e620008000a00 */
[----:B------:R-:W-:Y:S02]  /*9790*/  UIMAD UR15, UR10, UR10, URZ ;  /* 0x0000000a0a0f72a4 */ /* 0x000fe4000f8e02ff */
[----:B------:R-:W-:Y:S02]  /*97a0*/  ULOP3.LUT UR17, UR10, 0x7, URZ, 0xc0, !UPT ;  /* 0x000000070a117892 */ /* 0x000fe4000f8ec0ff */
[----:B------:R-:W-:Y:S02]  /*97b0*/  ULOP3.LUT UR18, UR10, 0x3, URZ, 0xc0, !UPT ;  /* 0x000000030a127892 */ /* 0x000fe4000f8ec0ff */
[----:B0-----:R-:W-:Y:S01]  /*97c0*/  IMAD R2, R0, UR15, RZ ;  /* 0x0000000f00027c24 */ /* 0x001fe2000f8e02ff */
[----:B------:R-:W-:Y:S02]  /*97d0*/  ULOP3.LUT UR11, UR10, 0x7ffffff8, URZ, 0xc0, !UPT ;  /* 0x7ffffff80a0b7892 */ /* 0x000fe4000f8ec0ff */
[----:B------:R-:W-:-:S02]  /*97e0*/  ULOP3.LUT UR14, UR10, 0x1, URZ, 0xc0, !UPT ;  /* 0x000000010a0e7892 */ /* 0x000fc4000f8ec0ff */
[----:B-----5:R-:W-:Y:S02]  /*97f0*/  UIADD3 UR4, UP0, UPT, UR4, 0x20, URZ ;  /* 0x0000002004047890 */ /* 0x020fe4000ff1e0ff */
[----:B-1----:R-:W-:Y:S02]  /*9800*/  UIADD3 UR7, UP1, UPT, UR8, 0x20, URZ ;  /* 0x0000002008077890 */ /* 0x002fe4000ff3e0ff */
[----:B------:R-:W-:Y:S02]  /*9810*/  UIADD3.X UR5, UPT, UPT, URZ, UR5, URZ, UP0, !UPT ;  /* 0x00000005ff057290 */ /* 0x000fe400087fe4ff */
[----:B---3--:R-:W-:Y:S01]  /*9820*/  IMAD.U32 R6, RZ, RZ, UR4 ;  /* 0x00000004ff067e24 */ /* 0x008fe2000f8e00ff */
[----:B------:R-:W-:Y:S01]  /*9830*/  UIADD3.X UR9, UPT, UPT, URZ, UR9, URZ, UP1, !UPT ;  /* 0x00000009ff097290 */ /* 0x000fe20008ffe4ff */
[----:B------:R-:W-:Y:S01]  /*9840*/  MOV R24, UR7 ;  /* 0x0000000700187c02 */ /* 0x000fe20008000f00 */
[----:B------:R-:W0:Y:S01]  /*9850*/  LDCU UR8, c[0x0][0x398] ;  /* 0x00007300ff0877ac */ /* 0x000e220008000800 */
[----:B------:R-:W-:-:S03]  /*9860*/  IMAD.U32 R7, RZ, RZ, UR5 ;  /* 0x00000005ff077e24 */ /* 0x000fc6000f8e00ff */
[----:B------:R-:W-:Y:S01]  /*9870*/  IMAD.U32 R25, RZ, RZ, UR9 ;  /* 0x00000009ff197e24 */ /* 0x000fe2000f8e00ff */
[----:B------:R-:W-:-:S06]  /*9880*/  UMOV UR7, UR6 ;  /* 0x0000000600077c82 */ /* 0x000fcc0008000000 */
.L_x_203:
[----:B-1----:R-:W1:Y:S01]  /*9890*/  LDCU UR4, c[0x0][0x398] ;  /* 0x00007300ff0477ac */ /* 0x002e620008000800 */
[----:B0-----:R-:W-:Y:S02]  /*98a0*/  UIADD3 UR5, UPT, UPT, UR8, -0x1, URZ ;  /* 0xffffffff08057890 */ /* 0x001fe4000fffe0ff */
[----:B------:R-:W-:Y:S02]  /*98b0*/  USHF.R.S32.HI UR16, URZ, 0x1f, UR8 ;  /* 0x0000001fff107899 */ /* 0x000fe40008011408 */
[----:B------:R-:W-:-:S03]  /*98c0*/  UMOV UR10, UR8 ;  /* 0x00000008000a7c82 */ /* 0x000fc60008000000 */
[----:B------:R-:W-:Y:S01]  /*98d0*/  UMOV UR8, UR5 ;  /* 0x0000000500087c82 */ /* 0x000fe20008000000 */
[----:B-1----:R-:W-:Y:S01]  /*98e0*/  MOV R3, UR4 ;  /* 0x0000000400037c02 */ /* 0x002fe20008000f00 */
[----:B------:R-:W-:-:S04]  /*98f0*/  UMOV UR4, URZ ;  /* 0x000000ff00047c82 */ /* 0x000fc80008000000 */
[----:B--234-:R-:W-:-:S07]  /*9900*/  IMAD R3, R3, UR5, R2 ;  /* 0x0000000503037c24 */ /* 0x01cfce000f8e0202 */
.L_x_202:
[----:B0-----:R-:W0:Y:S01]  /*9910*/  LDC R4, c[0x0][0x398] ;  /* 0x0000e600ff047b82 */ /* 0x001e220000000800 */
[----:B-1----:R-:W1:Y:S01]  /*9920*/  LDCU.64 UR20, c[0x0][0x390] ;  /* 0x00007200ff1477ac */ /* 0x002e620008000a00 */
[----:B------:R-:W-:Y:S01]  /*9930*/  UISETP.GE.U32.AND UP0, UPT, UR6, 0x7, UPT ;  /* 0x000000070600788c */ /* 0x000fe2000bf06070 */
[----:B------:R-:W-:Y:S01]  /*9940*/  UMOV UR5, URZ ;  /* 0x000000ff00057c82 */ /* 0x000fe20008000000 */
[----:B0-----:R-:W-:-:S05]  /*9950*/  IMAD R5, R4, UR4, R2 ;  /* 0x0000000404057c24 */ /* 0x001fca000f8e0202 */
[----:B--234-:R-:W-:-:S04]  /*9960*/  IADD3 R8, P0, PT, R5, UR10, RZ ;  /* 0x0000000a05087c10 */ /* 0x01cfc8000ff1e0ff */
[----:B------:R-:W-:Y:S02]  /*9970*/  LEA.HI.X.SX32 R9, R5, UR16, 0x1, P0 ;  /* 0x0000001005097c11 */ /* 0x000fe400080f0eff */
[----:B-1----:R-:W-:-:S04]  /*9980*/  LEA R16, P0, R8, UR20, 0x3 ;  /* 0x0000001408107c11 */ /* 0x002fc8000f8018ff */
[----:B------:R-:W-:Y:S01]  /*9990*/  LEA.HI.X R17, R8, UR21, R9, 0x3, P0 ;  /* 0x0000001508117c11 */ /* 0x000fe200080f1c09 */
[----:B------:R-:W-:Y:S08]  /*99a0*/  BRA.U !UP0, `(.L_x_192) ;  /* 0x0000000508707547 */ /* 0x000ff0000b800000 */
[----:B------:R0:W5:Y:S01]  /*99b0*/  LDG.E.64 R20, desc[UR12][R16.64+-0x8] ;  /* 0xfffff80c10147981 */ /* 0x000162000c1e1b00 */
[----:B------:R-:W1:Y:S01]  /*99c0*/  S2UR UR9, SR_CgaCtaId ;  /* 0x00000000000979c3 */ /* 0x000e620000008800 */
[----:B------:R-:W-:Y:S01]  /*99d0*/  LOP3.LUT R8, R4, 0x7ffffff8, RZ, 0xc0, !PT ;  /* 0x7ffffff804087812 */ /* 0x000fe200078ec0ff */
[-C--:B------:R-:W-:Y:S01]  /*99e0*/  IMAD R19, R0, R4.reuse, UR4 ;  /* 0x0000000400137e24 */ /* 0x080fe2000f8e0204 */
[----:B------:R-:W-:Y:S02]  /*99f0*/  UMOV UR5, 0x400 ;  /* 0x0000040000057882 */ /* 0x000fe40000000000 */
[----:B------:R-:W-:Y:S01]  /*9a00*/  R2UR UR11, R8 ;  /* 0x00000000080b72ca */ /* 0x000fe200000e0000 */
[-C--:B------:R-:W-:Y:S02]  /*9a10*/  IMAD R8, R0, R4.reuse, UR10 ;  /* 0x0000000a00087e24 */ /* 0x080fe4000f8e0204 */
[----:B------:R-:W-:Y:S02]  /*9a20*/  IMAD R19, R19, R4, RZ ;  /* 0x0000000413137224 */ /* 0x000fe400078e02ff */
[----:B------:R-:W-:-:S04]  /*9a30*/  VIADD R9, R8, 0xffffffff ;  /* 0xffffffff08097836 */ /* 0x000fc80000000000 */
[----:B------:R-:W-:Y:S01]  /*9a40*/  IMAD R18, R9, R4, RZ ;  /* 0x0000000409127224 */ /* 0x000fe200078e02ff */
[----:B-1----:R-:W-:-:S03]  /*9a50*/  ULEA UR5, UR9, UR5, 0x18 ;  /* 0x0000000509057291 */ /* 0x002fc6000f8ec0ff */
[----:B------:R-:W-:Y:S02]  /*9a60*/  UIADD3 UR9, UPT, UPT, -UR11, URZ, URZ ;  /* 0x000000ff0b097290 */ /* 0x000fe4000fffe1ff */
[----:B0-----:R-:W-:-:S12]  /*9a70*/  UIADD3 UR5, UPT, UPT, UR5, 0x20, URZ ;  /* 0x0000002005057890 */ /* 0x001fd8000fffe0ff */
.L_x_193:
        /* <DEDUP_REMOVED lines=8> */
[----:B------:R-:W-:Y:S04]  /*9b00*/  STG.E.64 desc[UR12][R12.64+-0x20], R34 ;  /* 0xffffe0220c007986 */ /* 0x000fe8000c101b0c */
[----:B------:R-:W3:Y:S04]  /*9b10*/  LDG.E.64 R28, desc[UR12][R16.64+-0x8] ;  /* 0xfffff80c101c7981 */ /* 0x000ee8000c1e1b00 */
[----:B------:R-:W3:Y:S01]  /*9b20*/  LDG.E.64 R10, desc[UR12][R22.64+-0x18] ;  /* 0xffffe80c160a7981 */ /* 0x000ee2000c1e1b00 */
[----:B------:R-:W-:-:S03]  /*9b30*/  IMAD.WIDE R20, R18, 0x8, R24 ;  /* 0x0000000812147825 */ /* 0x000fc600078e0218 */
[----:B------:R-:W2:Y:S04]  /*9b40*/  LDG.E.64 R30, desc[UR12][R14.64+-0x20] ;  /* 0xffffe00c0e1e7981 */ /* 0x000ea8000c1e1b00 */
[----:B------:R-:W2:Y:S01]  /*9b50*/  LDG.E.64 R8, desc[UR12][R20.64+-0x20] ;  /* 0xffffe00c14087981 */ /* 0x000ea2000c1e1b00 */
        /* <DEDUP_REMOVED lines=8> */
[----:B--2---:R-:W-:Y:S01]  /*9be0*/  DFMA R10, -R10, R28, R30 ;  /* 0x0000001c0a0a722b */ /* 0x004fe2000000011e */
[----:B------:R-:W2:Y:S04]  /*9bf0*/  LDG.E.64 R30, desc[UR12][R12.64+-0x8] ;  /* 0xfffff80c0c1e7981 */ /* 0x000ea8000c1e1b00 */
[----:B------:R0:W-:Y:S04]  /*9c00*/  STG.E.64 desc[UR12][R12.64+-0x10], R26 ;  /* 0xfffff01a0c007986 */ /* 0x0001e8000c101b0c */
[----:B------:R-:W2:Y:S04]  /*9c10*/  LDG.E.64 R28, desc[UR12][R22.64+-0x8] ;  /* 0xfffff80c161c7981 */ /* 0x000ea8000c1e1b00 */
[----:B------:R1:W-:Y:S04]  /*9c20*/  STS.128 [UR5+-0x20], R8 ;  /* 0xffffe008ff007988 */ /* 0x0003e80008000c05 */
[----:B------:R-:W3:Y:S04]  /*9c30*/  LDG.E.64 R32, desc[UR12][R14.64+-0x10] ;  /* 0xfffff00c0e207981 */ /* 0x000ee8000c1e1b00 */
[----:B0-----:R-:W2:Y:S04]  /*9c40*/  LDG.E.64 R26, desc[UR12][R16.64+-0x8] ;  /* 0xfffff80c101a7981 */ /* 0x001ea8000c1e1b00 */
[----:B-1----:R-:W3:Y:S04]  /*9c50*/  LDG.E.64 R8, desc[UR12][R20.64+-0x10] ;  /* 0xfffff00c14087981 */ /* 0x002ee8000c1e1b00 */
[----:B------:R-:W4:Y:S01]  /*9c60*/  LDG.E.64 R10, desc[UR12][R12.64] ;  /* 0x0000000c0c0a7981 */ /* 0x000f22000c1e1b00 */
[----:B--2---:R-:W-:-:S07]  /*9c70*/  DFMA R28, -R26, R28, R30 ;  /* 0x0000001c1a1c722b */ /* 0x004fce000000011e */
[----:B------:R0:W-:Y:S04]  /*9c80*/  STG.E.64 desc[UR12][R12.64+-0x8], R28 ;  /* 0xfffff81c0c007986 */ /* 0x0001e8000c101b0c */
[----:B------:R-:W4:Y:S01]  /*9c90*/  LDG.E.64 R30, desc[UR12][R16.64+-0x8] ;  /* 0xfffff80c101e7981 */ /* 0x000f22000c1e1b00 */
[----:B---3--:R-:W-:-:S03]  /*9ca0*/  DFMA R8, -R26, R8, R32 ;  /* 0x000000081a08722b */ /* 0x008fc60000000120 */
[----:B------:R-:W2:Y:S04]  /*9cb0*/  LDG.E.64 R32, desc[UR12][R14.64+-0x8] ;  /* 0xfffff80c0e207981 */ /* 0x000ea8000c1e1b00 */
[----:B------:R-:W2:Y:S04]  /*9cc0*/  LDG.E.64 R26, desc[UR12][R20.64+-0x8] ;  /* 0xfffff80c141a7981 */ /* 0x000ea8000c1e1b00 */
[----:B0-----:R-:W4:Y:S02]  /*9cd0*/  LDG.E.64 R28, desc[UR12][R22.64] ;  /* 0x0000000c161c7981 */ /* 0x001f24000c1e1b00 */
[----:B----4-:R-:W-:-:S02]  /*9ce0*/  DFMA R10, -R30, R28, R10 ;  /* 0x0000001c1e0a722b */ /* 0x010fc4000000010a */
[----:B------:R-:W3:Y:S05]  /*9cf0*/  LDG.E.64 R28, desc[UR12][R12.64+0x8] ;  /* 0x0000080c0c1c7981 */ /* 0x000eea000c1e1b00 */
[----:B------:R2:W-:Y:S02]  /*9d00*/  STG.E.64 desc[UR12][R12.64], R10 ;  /* 0x0000000a0c007986 */ /* 0x0005e4000c101b0c */
[----:B--2---:R-:W-:Y:S02]  /*9d10*/  DFMA R10, -R30, R26, R32 ;  /* 0x0000001a1e0a722b */ /* 0x004fe40000000120 */
[----:B------:R-:W3:Y:S04]  /*9d20*/  LDG.E.64 R30, desc[UR12][R16.64+-0x8] ;  /* 0xfffff80c101e7981 */ /* 0x000ee8000c1e1b00 */
[----:B------:R-:W3:Y:S04]  /*9d30*/  LDG.E.64 R26, desc[UR12][R22.64+0x8] ;  /* 0x0000080c161a7981 */ /* 0x000ee8000c1e1b00 */
[----:B------:R0:W-:Y:S04]  /*9d40*/  STS.128 [UR5+-0x10], R8 ;  /* 0xfffff008ff007988 */ /* 0x0001e80008000c05 */
[----:B------:R-:W2:Y:S04]  /*9d50*/  LDG.E.64 R32, desc[UR12][R12.64+0x10] ;  /* 0x0000100c0c207981 */ /* 0x000ea8000c1e1b00 */
[----:B0-----:R-:W4:Y:S04]  /*9d60*/  LDG.E.64 R10, desc[UR12][R14.64] ;  /* 0x0000000c0e0a7981 */ /* 0x001f28000c1e1b00 */
[----:B------:R-:W4:Y:S01]  /*9d70*/  LDG.E.64 R8, desc[UR12][R20.64] ;  /* 0x0000000c14087981 */ /* 0x000f22000c1e1b00 */
[----:B---3--:R-:W-:-:S07]  /*9d80*/  DFMA R26, -R30, R26, R28 ;  /* 0x0000001a1e1a722b */ /* 0x008fce000000011c */
[----:B------:R0:W-:Y:S04]  /*9d90*/  STG.E.64 desc[UR12][R12.64+0x8], R26 ;  /* 0x0000081a0c007986 */ /* 0x0001e8000c101b0c */
[----:B------:R-:W2:Y:S04]  /*9da0*/  LDG.E.64 R28, desc[UR12][R16.64+-0x8] ;  /* 0xfffff80c101c7981 */ /* 0x000ea8000c1e1b00 */
[----:B0-----:R-:W2:Y:S01]  /*9db0*/  LDG.E.64 R26, desc[UR12][R22.64+0x10] ;  /* 0x0000100c161a7981 */ /* 0x001ea2000c1e1b00 */
[----:B----4-:R-:W-:-:S03]  /*9dc0*/  DFMA R8, -R30, R8, R10 ;  /* 0x000000081e08722b */ /* 0x010fc6000000010a */
[----:B------:R-:W3:Y:S04]  /*9dd0*/  LDG.E.64 R30, desc[UR12][R14.64+0x8] ;  /* 0x0000080c0e1e7981 */ /* 0x000ee8000c1e1b00 */
[----:B------:R-:W3:Y:S01]  /*9de0*/  LDG.E.64 R10, desc[UR12][R20.64+0x8] ;  /* 0x0000080c140a7981 */ /* 0x000ee2000c1e1b00 */
[----:B--2---:R-:W-:-:S07]  /*9df0*/  DFMA R26, -R28, R26, R32 ;  /* 0x0000001a1c1a722b */ /* 0x004fce0000000120 */
[----:B------:R0:W-:Y:S04]  /*9e00*/  STG.E.64 desc[UR12][R12.64+0x10], R26 ;  /* 0x0000101a0c007986 */ /* 0x0001e8000c101b0c */
[----:B------:R-:W2:Y:S04]  /*9e10*/  LDG.E.64 R32, desc[UR12][R22.64+0x18] ;  /* 0x0000180c16207981 */ /* 0x000ea8000c1e1b00 */
[----:B0-----:R-:W2:Y:S04]  /*9e20*/  LDG.E.64 R26, desc[UR12][R12.64+0x18] ;  /* 0x0000180c0c1a7981 */ /* 0x001ea8000c1e1b00 */
[----:B------:R-:W2:Y:S01]  /*9e30*/  LDG.E.64 R22, desc[UR12][R16.64+-0x8] ;  /* 0xfffff80c10167981 */ /* 0x000ea2000c1e1b00 */
[----:B---3--:R-:W-:-:S03]  /*9e40*/  DFMA R10, -R28, R10, R30 ;  /* 0x0000000a1c0a722b */ /* 0x008fc6000000011e */
[----:B------:R-:W3:Y:S04]  /*9e50*/  LDG.E.64 R30, desc[UR12][R14.64+0x10] ;  /* 0x0000100c0e1e7981 */ /* 0x000ee8000c1e1b00 */
[----:B------:R-:W3:Y:S01]  /*9e60*/  LDG.E.64 R28, desc[UR12][R20.64+0x10] ;  /* 0x0000100c141c7981 */ /* 0x000ee2000c1e1b00 */
[----:B--2---:R-:W-:-:S07]  /*9e70*/  DFMA R26, -R22, R32, R26 ;  /* 0x00000020161a722b */ /* 0x004fce000000011a */
[----:B------:R0:W-:Y:S04]  /*9e80*/  STG.E.64 desc[UR12][R12.64+0x18], R26 ;  /* 0x0000181a0c007986 */ /* 0x0001e8000c101b0c */
[----:B------:R-:W2:Y:S04]  /*9e90*/  LDG.E.64 R14, desc[UR12][R14.64+0x18] ;  /* 0x0000180c0e0e7981 */ /* 0x000ea8000c1e1b00 */
[----:B0-----:R-:W2:Y:S04]  /*9ea0*/  LDG.E.64 R26, desc[UR12][R20.64+0x18] ;  /* 0x0000180c141a7981 */ /* 0x001ea8000c1e1b00 */
[----:B------:R-:W2:Y:S01]  /*9eb0*/  LDG.E.64 R20, desc[UR12][R16.64+-0x8] ;  /* 0xfffff80c10147981 */ /* 0x000ea2000c1e1b00 */
[----:B------:R-:W-:-:S04]  /*9ec0*/  UIADD3 UR9, UPT, UPT, UR9, 0x8, URZ ;  /* 0x0000000809097890 */ /* 0x000fc8000fffe0ff */
[----:B------:R-:W-:Y:S01]  /*9ed0*/  UISETP.NE.AND UP1, UPT, UR9, URZ, UPT ;  /* 0x000000ff0900728c */ /* 0x000fe2000bf25270 */
[----:B---3--:R-:W-:Y:S01]  /*9ee0*/  DFMA R12, -R22, R28, R30 ;  /* 0x0000001c160c722b */ /* 0x008fe2000000011e */
[----:B------:R-:W-:Y:S01]  /*9ef0*/  VIADD R19, R19, 0x8 ;  /* 0x0000000813137836 */ /* 0x000fe20000000000 */
[----:B------:R-:W-:Y:S01]  /*9f00*/  IADD3 R18, PT, PT, R18, 0x8, RZ ;  /* 0x0000000812127810 */ /* 0x000fe20007ffe0ff */
[----:B------:R0:W-:Y:S01]  /*9f10*/  STS.128 [UR5], R8 ;  /* 0x00000008ff007988 */ /* 0x0001e20008000c05 */
[----:B--2---:R-:W-:-:S07]  /*9f20*/  DFMA R14, -R20, R26, R14 ;  /* 0x0000001a140e722b */ /* 0x004fce000000010e */
[----:B------:R0:W-:Y:S01]  /*9f30*/  STS.128 [UR5+0x10], R12 ;  /* 0x0000100cff007988 */ /* 0x0001e20008000c05 */
[----:B------:R-:W-:Y:S01]  /*9f40*/  UIADD3 UR5, UPT, UPT, UR5, 0x40, URZ ;  /* 0x0000004005057890 */ /* 0x000fe2000fffe0ff */
[----:B------:R-:W-:Y:S11]  /*9f50*/  BRA.U UP1, `(.L_x_193) ;  /* 0xfffffff901c87547 */ /* 0x000ff6000b83ffff */
[----:B------:R-:W-:-:S05]  /*9f60*/  UMOV UR5, UR11 ;  /* 0x0000000b00057c82 */ /* 0x000fca0008000000 */
.L_x_192:
[----:B------:R-:W-:-:S09]  /*9f70*/  UISETP.NE.AND UP1, UPT, UR17, URZ, UPT ;  /* 0x000000ff1100728c */ /* 0x000fd2000bf25270 */
[----:B------:R-:W-:Y:S05]  /*9f80*/  BRA.U !UP1, `(.L_x_194) ;  /* 0x0000000509b87547 */ /* 0x000fea000b800000 */
[----:B------:R-:W-:Y:S02]  /*9f90*/  UIADD3 UR9, UPT, UPT, UR17, -0x1, URZ ;  /* 0xffffffff11097890 */ /* 0x000fe4000fffe0ff */
[----:B------:R-:W-:Y:S02]  /*9fa0*/  UISETP.NE.AND UP3, UPT, UR18, URZ, UPT ;  /* 0x000000ff1200728c */ /* 0x000fe4000bf65270 */
[----:B------:R-:W-:-:S09]  /*9fb0*/  UISETP.GE.U32.AND UP2, UPT, UR9, 0x3, UPT ;  /* 0x000000030900788c */ /* 0x000fd2000bf46070 */
[----:B------:R-:W-:Y:S05]  /*9fc0*/  BRA.U !UP2, `(.L_x_195) ;  /* 0x000000010ac07547 */ /* 0x000fea000b800000 */
[----:B------:R-:W1:Y:S01]  /*9fd0*/  LDC.64 R28, c[0x0][0x388] ;  /* 0x0000e200ff1c7b82 */ /* 0x000e620000000a00 */
[----:B------:R-:W-:Y:S01]  /*9fe0*/  VIADD R21, R5, UR5 ;  /* 0x0000000505157c36 */ /* 0x000fe20008000000 */
[----:B0-----:R-:W2:Y:S01]  /*9ff0*/  LDG.E.64 R12, desc[UR12][R16.64+-0x8] ;  /* 0xfffff80c100c7981 */ /* 0x001ea2000c1e1b00 */
[----:B------:R-:W-:-:S05]  /*a000*/  VIADD R18, R3, UR5 ;  /* 0x0000000503127c36 */ /* 0x000fca0008000000 */
[----:B------:R-:W0:Y:S01]  /*a010*/  LDC.64 R14, c[0x0][0x390] ;  /* 0x0000e400ff0e7b82 */ /* 0x000e220000000a00 */
[----:B-1----:R-:W-:-:S04]  /*a020*/  IMAD.WIDE R22, R21, 0x8, R28 ;  /* 0x0000000815167825 */ /* 0x002fc800078e021c */
[----:B------:R-:W-:Y:S01]  /*a030*/  IMAD.WIDE R28, R18, 0x8, R28 ;  /* 0x00000008121c7825 */ /* 0x000fe200078e021c */
[----:B------:R-:W2:Y:S04]  /*a040*/  LDG.E.64 R8, desc[UR12][R22.64] ;  /* 0x0000000c16087981 */ /* 0x000ea8000c1e1b00 */
[----:B------:R-:W2:Y:S04]  /*a050*/  LDG.E.64 R10, desc[UR12][R28.64] ;  /* 0x0000000c1c0a7981 */ /* 0x000ea8000c1e1b00 */
[----:B------:R-:W3:Y:S01]  /*a060*/  LDG.E.64 R34, desc[UR12][R22.64+0x8] ;  /* 0x0000080c16227981 */ /* 0x000ee2000c1e1b00 */
[----:B0-----:R-:W-:-:S03]  /*a070*/  IMAD.WIDE R20, R21, 0x8, R14 ;  /* 0x0000000815147825 */ /* 0x001fc600078e020e */
[----:B------:R-:W4:Y:S01]  /*a080*/  LDG.E.64 R30, desc[UR12][R22.64+0x10] ;  /* 0x0000100c161e7981 */ /* 0x000f22000c1e1b00 */
[----:B--2---:R-:W-:-:S07]  /*a090*/  DFMA R12, -R12, R10, R8 ;  /* 0x0000000a0c0c722b */ /* 0x004fce0000000108 */
[----:B------:R0:W-:Y:S04]  /*a0a0*/  STG.E.64 desc[UR12][R22.64], R12 ;  /* 0x0000000c16007986 */ /* 0x0001e8000c101b0c */
[----:B------:R-:W3:Y:S04]  /*a0b0*/  LDG.E.64 R8, desc[UR12][R16.64+-0x8] ;  /* 0xfffff80c10087981 */ /* 0x000ee8000c1e1b00 */
[----:B------:R-:W3:Y:S01]  /*a0c0*/  LDG.E.64 R10, desc[UR12][R28.64+0x8] ;  /* 0x0000080c1c0a7981 */ /* 0x000ee2000c1e1b00 */
[----:B------:R-:W-:-:S05]  /*a0d0*/  IMAD.WIDE R18, R18, 0x8, R14 ;  /* 0x0000000812127825 */ /* 0x000fca00078e020e */
[----:B------:R-:W2:Y:S01]  /*a0e0*/  LDG.E.64 R14, desc[UR12][R18.64] ;  /* 0x0000000c120e7981 */ /* 0x000ea2000c1e1b00 */
[----:B---3--:R-:W-:-:S03]  /*a0f0*/  DFMA R34, -R8, R10, R34 ;  /* 0x0000000a0822722b */ /* 0x008fc60000000122 */
[----:B------:R-:W2:Y:S04]  /*a100*/  LDG.E.64 R10, desc[UR12][R20.64] ;  /* 0x0000000c140a7981 */ /* 0x000ea8000c1e1b00 */
[----:B------:R1:W-:Y:S04]  /*a110*/  STG.E.64 desc[UR12][R22.64+0x8], R34 ;  /* 0x0000082216007986 */ /* 0x0003e8000c101b0c */
[----:B0-----:R-:W4:Y:S04]  /*a120*/  LDG.E.64 R12, desc[UR12][R16.64+-0x8] ;  /* 0xfffff80c100c7981 */ /* 0x001f28000c1e1b00 */
[----:B------:R-:W4:Y:S01]  /*a130*/  LDG.E.64 R26, desc[UR12][R28.64+0x10] ;  /* 0x0000100c1c1a7981 */ /* 0x000f22000c1e1b00 */
[----:B--2---:R-:W-:-:S03]  /*a140*/  DFMA R8, -R8, R14, R10 ;  /* 0x0000000e0808722b */ /* 0x004fc6000000010a */
[----:B------:R-:W2:Y:S04]  /*a150*/  LDG.E.64 R10, desc[UR12][R20.64+0x8] ;  /* 0x0000080c140a7981 */ /* 0x000ea8000c1e1b00 */
[----:B------:R-:W2:Y:S01]  /*a160*/  LDG.E.64 R14, desc[UR12][R18.64+0x8] ;  /* 0x0000080c120e7981 */ /* 0x000ea2000c1e1b00 */
[----:B----4-:R-:W-:-:S03]  /*a170*/  DFMA R30, -R12, R26, R30 ;  /* 0x0000001a0c1e722b */ /* 0x010fc6000000011e */
[----:B------:R-:W3:Y:S04]  /*a180*/  LDG.E.64 R26, desc[UR12][R22.64+0x18] ;  /* 0x0000180c161a7981 */ /* 0x000ee8000c1e1b00 */
[----:B------:R4:W-:Y:S04]  /*a190*/  STG.E.64 desc[UR12][R22.64+0x10], R30 ;  /* 0x0000101e16007986 */ /* 0x0009e8000c101b0c */
[----:B------:R-:W3:Y:S04]  /*a1a0*/  LDG.E.64 R36, desc[UR12][R28.64+0x18] ;  /* 0x0000180c1c247981 */ /* 0x000ee8000c1e1b00 */
[----:B------:R-:W3:Y:S01]  /*a1b0*/  LDG.E.64 R32, desc[UR12][R16.64+-0x8] ;  /* 0xfffff80c10207981 */ /* 0x000ee2000c1e1b00 */
[----:B------:R-:W0:Y:S01]  /*a1c0*/  S2UR UR15, SR_CgaCtaId ;  /* 0x00000000000f79c3 */ /* 0x000e220000008800 */
[----:B--2---:R-:W-:-:S02]  /*a1d0*/  DFMA R10, -R12, R14, R10 ;  /* 0x0000000e0c0a722b */ /* 0x004fc4000000010a */
[----:B------:R-:W2:Y:S04]  /*a1e0*/  LDG.E.64 R14, desc[UR12][R20.64+0x10] ;  /* 0x0000100c140e7981 */ /* 0x000ea8000c1e1b00 */
[----:B------:R-:W2:Y:S01]  /*a1f0*/  LDG.E.64 R12, desc[UR12][R18.64+0x10] ;  /* 0x0000100c120c7981 */ /* 0x000ea2000c1e1b00 */
[----:B---3--:R-:W-:-:S07]  /*a200*/  DFMA R26, -R32, R36, R26 ;  /* 0x00000024201a722b */ /* 0x008fce000000011a */
[----:B------:R4:W-:Y:S04]  /*a210*/  STG.E.64 desc[UR12][R22.64+0x18], R26 ;  /* 0x0000181a16007986 */ /* 0x0009e8000c101b0c */
[----:B-1----:R-:W3:Y:S04]  /*a220*/  LDG.E.64 R34, desc[UR12][R20.64+0x18] ;  /* 0x0000180c14227981 */ /* 0x002ee8000c1e1b00 */
[----:B------:R-:W3:Y:S04]  /*a230*/  LDG.E.64 R28, desc[UR12][R18.64+0x18] ;  /* 0x0000180c121c7981 */ /* 0x000ee8000c1e1b00 */
[----:B------:R-:W3:Y:S01]  /*a240*/  LDG.E.64 R36, desc[UR12][R16.64+-0x8] ;  /* 0xfffff80c10247981 */ /* 0x000ee2000c1e1b00 */
[----:B------:R-:W-:-:S02]  /*a250*/  UMOV UR9, 0x400 ;  /* 0x0000040000097882 */ /* 0x000fc40000000000 */
[----:B0-----:R-:W-:-:S04]  /*a260*/  ULEA UR9, UR15, UR9, 0x18 ;  /* 0x000000090f097291 */ /* 0x001fc8000f8ec0ff */
[----:B------:R-:W-:-:S09]  /*a270*/  ULEA UR9, UR5, UR9, 0x3 ;  /* 0x0000000905097291 */ /* 0x000fd2000f8e18ff */
[----:B------:R4:W-:Y:S01]  /*a280*/  STS.128 [UR9], R8 ;  /* 0x00000008ff007988 */ /* 0x0009e20008000c09 */
[----:B------:R-:W-:Y:S01]  /*a290*/  UIADD3 UR5, UPT, UPT, UR5, 0x4, URZ ;  /* 0x0000000405057890 */ /* 0x000fe2000fffe0ff */
[----:B--2---:R-:W-:Y:S02]  /*a2a0*/  DFMA R12, -R32, R12, R14 ;  /* 0x0000000c200c722b */ /* 0x004fe4000000010e */
[----:B---3--:R-:W-:-:S07]  /*a2b0*/  DFMA R14, -R36, R28, R34 ;  /* 0x0000001c240e722b */ /* 0x008fce0000000122 */
[----:B------:R4:W-:Y:S04]  /*a2c0*/  STS.128 [UR9+0x10], R12 ;  /* 0x0000100cff007988 */ /* 0x0009e80008000c09 */
.L_x_195:
[----:B------:R-:W-:Y:S05]  /*a2d0*/  BRA.U !UP3, `(.L_x_194) ;  /* 0x000000010be47547 */ /* 0x000fea000b800000 */
[----:B------:R-:W-:Y:S02]  /*a2e0*/  UISETP.NE.AND UP2, UPT, UR18, 0x1, UPT ;  /* 0x000000011200788c */ /* 0x000fe4000bf45270 */
[----:B------:R-:W-:-:S07]  /*a2f0*/  UISETP.NE.AND UP3, UPT, UR14, URZ, UPT ;  /* 0x000000ff0e00728c */ /* 0x000fce000bf65270 */
[----:B------:R-:W-:Y:S05]  /*a300*/  BRA.U !UP2, `(.L_x_196) ;  /* 0x000000010a7c7547 */ /* 0x000fea000b800000 */
[----:B0---4-:R-:W0:Y:S01]  /*a310*/  LDC.64 R8, c[0x0][0x388] ;  /* 0x0000e200ff087b82 */ /* 0x011e220000000a00 */
[----:B------:R-:W-:Y:S01]  /*a320*/  IADD3 R11, PT, PT, R5, UR5, RZ ;  /* 0x00000005050b7c10 */ /* 0x000fe2000fffe0ff */
[----:B------:R-:W-:Y:S01]  /*a330*/  VIADD R10, R3, UR5 ;  /* 0x00000005030a7c36 */ /* 0x000fe20008000000 */
[----:B------:R-:W2:Y:S05]  /*a340*/  LDG.E.64 R18, desc[UR12][R16.64+-0x8] ;  /* 0xfffff80c10127981 */ /* 0x000eaa000c1e1b00 */
[----:B------:R-:W1:Y:S01]  /*a350*/  LDC.64 R26, c[0x0][0x390] ;  /* 0x0000e400ff1a7b82 */ /* 0x000e620000000a00 */
[----:B0-----:R-:W-:-:S04]  /*a360*/  IMAD.WIDE R12, R11, 0x8, R8 ;  /* 0x000000080b0c7825 */ /* 0x001fc800078e0208 */
[----:B------:R-:W-:Y:S01]  /*a370*/  IMAD.WIDE R30, R10, 0x8, R8 ;  /* 0x000000080a1e7825 */ /* 0x000fe200078e0208 */
[----:B------:R-:W3:Y:S04]  /*a380*/  LDG.E.64 R20, desc[UR12][R12.64+0x8] ;  /* 0x0000080c0c147981 */ /* 0x000ee8000c1e1b00 */
[----:B------:R-:W2:Y:S04]  /*a390*/  LDG.E.64 R8, desc[UR12][R12.64] ;  /* 0x0000000c0c087981 */ /* 0x000ea8000c1e1b00 */
[----:B------:R-:W2:Y:S02]  /*a3a0*/  LDG.E.64 R14, desc[UR12][R30.64] ;  /* 0x0000000c1e0e7981 */ /* 0x000ea4000c1e1b00 */
[----:B--2---:R-:W-:-:S07]  /*a3b0*/  DFMA R18, -R18, R14, R8 ;  /* 0x0000000e1212722b */ /* 0x004fce0000000108 */
[----:B------:R0:W-:Y:S04]  /*a3c0*/  STG.E.64 desc[UR12][R12.64], R18 ;  /* 0x000000120c007986 */ /* 0x0001e8000c101b0c */
[----:B------:R-:W3:Y:S04]  /*a3d0*/  LDG.E.64 R22, desc[UR12][R30.64+0x8] ;  /* 0x0000080c1e167981 */ /* 0x000ee8000c1e1b00 */
[----:B------:R-:W3:Y:S01]  /*a3e0*/  LDG.E.64 R8, desc[UR12][R16.64+-0x8] ;  /* 0xfffff80c10087981 */ /* 0x000ee2000c1e1b00 */
[----:B-1----:R-:W-:-:S04]  /*a3f0*/  IMAD.WIDE R14, R11, 0x8, R26 ;  /* 0x000000080b0e7825 */ /* 0x002fc800078e021a */
[----:B------:R-:W-:Y:S02]  /*a400*/  IMAD.WIDE R32, R10, 0x8, R26 ;  /* 0x000000080a207825 */ /* 0x000fe400078e021a */
[----:B------:R-:W2:Y:S01]  /*a410*/  LDG.E.64 R10, desc[UR12][R14.64] ;  /* 0x0000000c0e0a7981 */ /* 0x000ea2000c1e1b00 */
[----:B------:R-:W1:Y:S01]  /*a420*/  S2UR UR15, SR_CgaCtaId ;  /* 0x00000000000f79c3 */ /* 0x000e620000008800 */
[----:B---3--:R-:W-:Y:S02]  /*a430*/  DFMA R22, -R8, R22, R20 ;  /* 0x000000160816722b */ /* 0x008fe40000000114 */
[----:B------:R-:W2:Y:S05]  /*a440*/  LDG.E.64 R20, desc[UR12][R32.64] ;  /* 0x0000000c20147981 */ /* 0x000eaa000c1e1b00 */
        /* <DEDUP_REMOVED lines=11> */
.L_x_196:
[----:B------:R-:W-:Y:S05]  /*a500*/  BRA.U !UP3, `(.L_x_194) ;  /* 0x000000010b587547 */ /* 0x000fea000b800000 */
[----:B0--34-:R-:W0:Y:S01]  /*a510*/  LDC.64 R8, c[0x0][0x388] ;  /* 0x0000e200ff087b82 */ /* 0x019e220000000a00 */
[----:B------:R-:W-:Y:S01]  /*a520*/  VIADD R19, R3, UR5 ;  /* 0x0000000503137c36 */ /* 0x000fe20008000000 */
[----:B------:R-:W-:Y:S01]  /*a530*/  IADD3 R5, PT, PT, R5, UR5, RZ ;  /* 0x0000000505057c10 */ /* 0x000fe2000fffe0ff */
[----:B------:R-:W2:Y:S05]  /*a540*/  LDG.E.64 R14, desc[UR12][R16.64+-0x8] ;  /* 0xfffff80c100e7981 */ /* 0x000eaa000c1e1b00 */
[----:B------:R-:W1:Y:S01]  /*a550*/  LDC.64 R20, c[0x0][0x390] ;  /* 0x0000e400ff147b82 */ /* 0x000e620000000a00 */
[----:B0-----:R-:W-:-:S04]  /*a560*/  IMAD.WIDE R12, R19, 0x8, R8 ;  /* 0x00000008130c7825 */ /* 0x001fc800078e0208 */
[C---:B------:R-:W-:Y:S02]  /*a570*/  IMAD.WIDE R8, R5.reuse, 0x8, R8 ;  /* 0x0000000805087825 */ /* 0x040fe400078e0208 */
[----:B------:R-:W2:Y:S04]  /*a580*/  LDG.E.64 R12, desc[UR12][R12.64] ;  /* 0x0000000c0c0c7981 */ /* 0x000ea8000c1e1b00 */
[----:B------:R-:W2:Y:S01]  /*a590*/  LDG.E.64 R10, desc[UR12][R8.64] ;  /* 0x0000000c080a7981 */ /* 0x000ea2000c1e1b00 */
[----:B------:R-:W0:Y:S01]  /*a5a0*/  S2UR UR15, SR_CgaCtaId ;  /* 0x00000000000f79c3 */ /* 0x000e220000008800 */
[----:B--2---:R-:W-:Y:S01]  /*a5b0*/  DFMA R10, -R14, R12, R10 ;  /* 0x0000000c0e0a722b */ /* 0x004fe2000000010a */
[----:B-1----:R-:W-:-:S04]  /*a5c0*/  IMAD.WIDE R14, R5, 0x8, R20 ;  /* 0x00000008050e7825 */ /* 0x002fc800078e0214 */
[----:B------:R-:W-:Y:S02]  /*a5d0*/  IMAD.WIDE R20, R19, 0x8, R20 ;  /* 0x0000000813147825 */ /* 0x000fe400078e0214 */
[----:B------:R1:W-:Y:S04]  /*a5e0*/  STG.E.64 desc[UR12][R8.64], R10 ;  /* 0x0000000a08007986 */ /* 0x0003e8000c101b0c */
[----:B------:R-:W2:Y:S04]  /*a5f0*/  LDG.E.64 R18, desc[UR12][R16.64+-0x8] ;  /* 0xfffff80c10127981 */ /* 0x000ea8000c1e1b00 */
[----:B------:R-:W2:Y:S04]  /*a600*/  LDG.E.64 R14, desc[UR12][R14.64] ;  /* 0x0000000c0e0e7981 */ /* 0x000ea8000c1e1b00 */
[----:B------:R-:W2:Y:S01]  /*a610*/  LDG.E.64 R20, desc[UR12][R20.64] ;  /* 0x0000000c14147981 */ /* 0x000ea2000c1e1b00 */
[----:B------:R-:W-:-:S02]  /*a620*/  UMOV UR9, 0x400 ;  /* 0x0000040000097882 */ /* 0x000fc40000000000 */
[----:B0-----:R-:W-:-:S04]  /*a630*/  ULEA UR9, UR15, UR9, 0x18 ;  /* 0x000000090f097291 */ /* 0x001fc8000f8ec0ff */
[----:B------:R-:W-:Y:S01]  /*a640*/  ULEA UR5, UR5, UR9, 0x3 ;  /* 0x0000000905057291 */ /* 0x000fe2000f8e18ff */
[----:B--2---:R-:W-:-:S08]  /*a650*/  DFMA R18, -R18, R20, R14 ;  /* 0x000000141212722b */ /* 0x004fd0000000010e */
[----:B------:R1:W-:Y:S03]  /*a660*/  STS.64 [UR5], R18 ;  /* 0x00000012ff007988 */ /* 0x0003e60008000a05 */
.L_x_194:
[----:B------:R-:W-:Y:S01]  /*a670*/  IMAD R5, R0, R4, UR4 ;  /* 0x0000000400057e24 */ /* 0x000fe2000f8e0204 */
[----:B------:R-:W-:Y:S01]  /*a680*/  UMOV UR5, URZ ;  /* 0x000000ff00057c82 */ /* 0x000fe20008000000 */
[----:B------:R-:W-:Y:S05]  /*a690*/  BRA.U !UP0, `(.L_x_197) ;  /* 0x0000000108607547 */ /* 0x000fea000b800000 */
[----:B------:R-:W2:Y:S01]  /*a6a0*/  S2UR UR9, SR_CgaCtaId ;  /* 0x00000000000979c3 */ /* 0x000ea20000008800 */
[----:B------:R-:W-:-:S07]  /*a6b0*/  UMOV UR5, 0x400 ;  /* 0x0000040000057882 */ /* 0x000fce0000000000 */
[----:B------:R-:W0:Y:S01]  /*a6c0*/  LDC.64 R28, c[0x0][0x390] ;  /* 0x0000e400ff1c7b82 */ /* 0x000e220000000a00 */
[----:B--2---:R-:W-:-:S03]  /*a6d0*/  ULEA UR9, UR9, UR5, 0x18 ;  /* 0x0000000509097291 */ /* 0x004fc6000f8ec0ff */
[----:B------:R-:W-:-:S09]  /*a6e0*/  UMOV UR5, URZ ;  /* 0x000000ff00057c82 */ /* 0x000fd20008000000 */
.L_x_198:
[----:B------:R-:W-:Y:S02]  /*a6f0*/  ULEA UR15, UR5, UR9, 0x3 ;  /* 0x00000009050f7291 */ /* 0x000fe4000f8e18ff */
[----:B0---4-:R-:W-:Y:S01]  /*a700*/  IMAD R27, R5, R4, UR5 ;  /* 0x00000005051b7e24 */ /* 0x011fe2000f8e0204 */
[----:B------:R-:W-:-:S03]  /*a710*/  UIADD3 UR5, UPT, UPT, UR5, 0x8, URZ ;  /* 0x0000000805057890 */ /* 0x000fc6000fffe0ff */
[----:B0-----:R-:W-:Y:S01]  /*a720*/  IMAD.WIDE R26, R27, 0x8, R28 ;  /* 0x000000081b1a7825 */ /* 0x001fe200078e021c */
[----:B------:R-:W-:Y:S02]  /*a730*/  UISETP.NE.AND UP0, UPT, UR5, UR11, UPT ;  /* 0x0000000b0500728c */ /* 0x000fe4000bf05270 */
[----:B-1-3--:R-:W0:Y:S04]  /*a740*/  LDS.128 R8, [UR15] ;  /* 0x0000000fff087984 */ /* 0x00ae280008000c00 */
        /* <DEDUP_REMOVED lines=12> */
[----:B------:R-:W-:-:S05]  /*a810*/  UMOV UR5, UR11 ;  /* 0x0000000b00057c82 */ /* 0x000fca0008000000 */
.L_x_197:
[----:B------:R-:W-:Y:S05]  /*a820*/  BRA.U !UP1, `(.L_x_199) ;  /* 0x0000000109ac7547 */ /* 0x000fea000b800000 */
[----:B------:R-:W-:Y:S02]  /*a830*/  UIADD3 UR9, UPT, UPT, UR17, -0x1, URZ ;  /* 0xffffffff11097890 */ /* 0x000fe4000fffe0ff */
[----:B------:R-:W-:Y:S02]  /*a840*/  UISETP.NE.AND UP1, UPT, UR18, URZ, UPT ;  /* 0x000000ff1200728c */ /* 0x000fe4000bf25270 */
[----:B------:R-:W-:-:S09]  /*a850*/  UISETP.GE.U32.AND UP0, UPT, UR9, 0x3, UPT ;  /* 0x000000030900788c */ /* 0x000fd2000bf06070 */
[----:B------:R-:W-:Y:S05]  /*a860*/  BRA.U !UP0, `(.L_x_200) ;  /* 0x0000000108387547 */ /* 0x000fea000b800000 */
[----:B------:R-:W2:Y:S01]  /*a870*/  S2UR UR15, SR_CgaCtaId ;  /* 0x00000000000f79c3 */ /* 0x000ea20000008800 */
[----:B------:R-:W-:Y:S01]  /*a880*/  UMOV UR9, 0x400 ;  /* 0x0000040000097882 */ /* 0x000fe20000000000 */
[----:B01----:R-:W-:-:S06]  /*a890*/  IMAD R19, R5, R4, UR5 ;  /* 0x0000000505137e24 */ /* 0x003fcc000f8e0204 */
[----:B------:R-:W0:Y:S01]  /*a8a0*/  LDC.64 R16, c[0x0][0x390] ;  /* 0x0000e400ff107b82 */ /* 0x000e220000000a00 */
[----:B--2---:R-:W-:-:S04]  /*a8b0*/  ULEA UR9, UR15, UR9, 0x18 ;  /* 0x000000090f097291 */ /* 0x004fc8000f8ec0ff */
[----:B------:R-:W-:Y:S02]  /*a8c0*/  ULEA UR9, UR5, UR9, 0x3 ;  /* 0x0000000905097291 */ /* 0x000fe4000f8e18ff */
[----:B------:R-:W-:Y:S01]  /*a8d0*/  UIADD3 UR5, UPT, UPT, UR5, 0x4, URZ ;  /* 0x0000000405057890 */ /* 0x000fe2000fffe0ff */
[----:B0-----:R-:W-:-:S06]  /*a8e0*/  IMAD.WIDE R16, R19, 0x8, R16 ;  /* 0x0000000813107825 */ /* 0x001fcc00078e0210 */
[----:B---34-:R-:W0:Y:S04]  /*a8f0*/  LDS.128 R8, [UR9] ;  /* 0x00000009ff087984 */ /* 0x018e280008000c00 */
[----:B------:R-:W1:Y:S04]  /*a900*/  LDS.128 R12, [UR9+0x10] ;  /* 0x00001009ff0c7984 */ /* 0x000e680008000c00 */
[----:B0-----:R2:W-:Y:S04]  /*a910*/  STG.E.64 desc[UR12][R16.64], R8 ;  /* 0x0000000810007986 */ /* 0x0015e8000c101b0c */
[----:B------:R2:W-:Y:S04]  /*a920*/  STG.E.64 desc[UR12][R16.64+0x8], R10 ;  /* 0x0000080a10007986 */ /* 0x0005e8000c101b0c */
[----:B-1----:R2:W-:Y:S04]  /*a930*/  STG.E.64 desc[UR12][R16.64+0x10], R12 ;  /* 0x0000100c10007986 */ /* 0x0025e8000c101b0c */
[----:B------:R2:W-:Y:S02]  /*a940*/  STG.E.64 desc[UR12][R16.64+0x18], R14 ;  /* 0x0000180e10007986 */ /* 0x0005e4000c101b0c */
.L_x_200:
[----:B------:R-:W-:Y:S05]  /*a950*/  BRA.U !UP1, `(.L_x_199) ;  /* 0x0000000109607547 */ /* 0x000fea000b800000 */
[----:B------:R-:W-:Y:S02]  /*a960*/  UISETP.NE.AND UP0, UPT, UR18, 0x1, UPT ;  /* 0x000000011200788c */ /* 0x000fe4000bf05270 */
[----:B------:R-:W-:-:S07]  /*a970*/  UISETP.NE.AND UP1, UPT, UR14, URZ, UPT ;  /* 0x000000ff0e00728c */ /* 0x000fce000bf25270 */
[----:B------:R-:W-:Y:S05]  /*a980*/  BRA.U !UP0, `(.L_x_201) ;  /* 0x00000001082c7547 */ /* 0x000fea000b800000 */
[----:B------:R-:W5:Y:S01]  /*a990*/  S2UR UR15, SR_CgaCtaId ;  /* 0x00000000000f79c3 */ /* 0x000f620000008800 */
[----:B------:R-:W-:Y:S01]  /*a9a0*/  UMOV UR9, 0x400 ;  /* 0x0000040000097882 */ /* 0x000fe20000000000 */
[----:B0-2-4-:R-:W-:-:S06]  /*a9b0*/  IMAD R15, R5, R4, UR5 ;  /* 0x00000005050f7e24 */ /* 0x015fcc000f8e0204 */
[----:B---3--:R-:W0:Y:S01]  /*a9c0*/  LDC.64 R12, c[0x0][0x390] ;  /* 0x0000e400ff0c7b82 */ /* 0x008e220000000a00 */
[----:B-----5:R-:W-:-:S04]  /*a9d0*/  ULEA UR9, UR15, UR9, 0x18 ;  /* 0x000000090f097291 */ /* 0x020fc8000f8ec0ff */
[----:B------:R-:W-:Y:S02]  /*a9e0*/  ULEA UR9, UR5, UR9, 0x3 ;  /* 0x0000000905097291 */ /* 0x000fe4000f8e18ff */
[----:B------:R-:W-:Y:S01]  /*a9f0*/  UIADD3 UR5, UPT, UPT, UR5, 0x2, URZ ;  /* 0x0000000205057890 */ /* 0x000fe2000fffe0ff */
[----:B0-----:R-:W-:-:S06]  /*aa00*/  IMAD.WIDE R12, R15, 0x8, R12 ;  /* 0x000000080f0c7825 */ /* 0x001fcc00078e020c */
[----:B-1----:R-:W0:Y:S04]  /*aa10*/  LDS.128 R8, [UR9] ;  /* 0x00000009ff087984 */ /* 0x002e280008000c00 */
[----:B0-----:R0:W-:Y:S04]  /*aa20*/  STG.E.64 desc[UR12][R12.64], R8 ;  /* 0x000000080c007986 */ /* 0x0011e8000c101b0c */
[----:B------:R0:W-:Y:S02]  /*aa30*/  STG.E.64 desc[UR12][R12.64+0x8], R10 ;  /* 0x0000080a0c007986 */ /* 0x0001e4000c101b0c */
.L_x_201:
[----:B------:R-:W-:Y:S05]  /*aa40*/  BRA.U !UP1, `(.L_x_199) ;  /* 0x0000000109247547 */ /* 0x000fea000b800000 */
[----:B------:R-:W5:Y:S01]  /*aa50*/  S2UR UR15, SR_CgaCtaId ;  /* 0x00000000000f79c3 */ /* 0x000f620000008800 */
[----:B------:R-:W-:Y:S01]  /*aa60*/  UMOV UR9, 0x400 ;  /* 0x0000040000097882 */ /* 0x000fe20000000000 */
[----:B------:R-:W-:-:S06]  /*aa70*/  IMAD R5, R5, R4, UR5 ;  /* 0x0000000505057e24 */ /* 0x000fcc000f8e0204 */
[----:B01234-:R-:W0:Y:S01]  /*aa80*/  LDC.64 R10, c[0x0][0x390] ;  /* 0x0000e400ff0a7b82 */ /* 0x01fe220000000a00 */
[----:B-----5:R-:W-:-:S04]  /*aa90*/  ULEA UR9, UR15, UR9, 0x18 ;  /* 0x000000090f097291 */ /* 0x020fc8000f8ec0ff */
[----:B------:R-:W-:Y:S01]  /*aaa0*/  ULEA UR9, UR5, UR9, 0x3 ;  /* 0x0000000905097291 */ /* 0x000fe2000f8e18ff */
[----:B0-----:R-:W-:-:S08]  /*aab0*/  IMAD.WIDE R4, R5, 0x8, R10 ;  /* 0x0000000805047825 */ /* 0x001fd000078e020a */
[----:B------:R-:W0:Y:S04]  /*aac0*/  LDS.64 R8, [UR9] ;  /* 0x00000009ff087984 */ /* 0x000e280008000a00 */
[----:B0-----:R0:W-:Y:S02]  /*aad0*/  STG.E.64 desc[UR12][R4.64], R8 ;  /* 0x0000000804007986 */ /* 0x0011e4000c101b0c */
.L_x_199:
[----:B------:R-:W-:-:S04]  /*aae0*/  UIADD3 UR4, UPT, UPT, UR4, 0x1, URZ ;  /* 0x0000000104047890 */ /* 0x000fc8000fffe0ff */
[----:B------:R-:W-:-:S09]  /*aaf0*/  UISETP.NE.AND UP0, UPT, UR4, UR7, UPT ;  /* 0x000000070400728c */ /* 0x000fd2000bf05270 */
[----:B------:R-:W-:Y:S05]  /*ab00*/  BRA.U UP0, `(.L_x_202) ;  /* 0xffffffed00807547 */ /* 0x000fea000b83ffff */
[----:B------:R-:W-:-:S06]  /*ab10*/  UISETP.GE.AND UP0, UPT, UR10, 0x3, UPT ;  /* 0x000000030a00788c */ /* 0x000fcc000bf06270 */
[----:B------:R-:W-:-:S13]  /*ab20*/  PLOP3.LUT P0, PT, PT, PT, UP0, 0x80, 0x8 ;  /* 0x000000000008781c */ /* 0x000fda0003f0f008 */
[----:B------:R-:W-:Y:S05]  /*ab30*/  @!P0 EXIT ;  /* 0x000000000000894d */ /* 0x000fea0003800000 */
[----:B------:R-:W-:Y:S01]  /*ab40*/  UIADD3 UR7, UPT, UPT, UR10, -0x2, URZ ;  /* 0xfffffffe0a077890 */ /* 0x000fe2000fffe0ff */
[----:B------:R-:W-:Y:S11]  /*ab50*/  BRA `(.L_x_203) ;  /* 0xffffffec004c7947 */ /* 0x000ff6000383ffff */
        .weak           $__internal_0_$__cuda_sm20_div_rn_f64_full
        .type           $__internal_0_$__cuda_sm20_div_rn_f64_full,@function
        .size           $__internal_0_$__cuda_sm20_div_rn_f64_full,(.L_x_210 - $__internal_0_$__cuda_sm20_div_rn_f64_full)
$__internal_0_$__cuda_sm20_div_rn_f64_full:
[C---:B------:R-:W-:Y:S01]  /*ab60*/  FSETP.GEU.AND P0, PT, |R25|.reuse, 1.469367938527859385e-39, PT ;  /* 0x001000001900780b */ /* 0x040fe20003f0e200 */
[----:B------:R-:W-:Y:S01]  /*ab70*/  IMAD.MOV.U32 R30, RZ, RZ, 0x1 ;  /* 0x00000001ff1e7424 */ /* 0x000fe200078e00ff */
[----:B------:R-:W-:Y:S01]  /*ab80*/  LOP3.LUT R22, R25, 0x800fffff, RZ, 0xc0, !PT ;  /* 0x800fffff19167812 */ /* 0x000fe200078ec0ff */
[----:B------:R-:W-:Y:S01]  /*ab90*/  IMAD.MOV.U32 R28, RZ, RZ, 0x1ca00000 ;  /* 0x1ca00000ff1c7424 */ /* 0x000fe200078e00ff */
[C---:B------:R-:W-:Y:S01]  /*aba0*/  FSETP.GEU.AND P2, PT, |R27|.reuse, 1.469367938527859385e-39, PT ;  /* 0x001000001b00780b */ /* 0x040fe20003f4e200 */
[----:B------:R-:W-:Y:S01]  /*abb0*/  BSSY.RECONVERGENT B0, `(.L_x_204) ;  /* 0x0000059000007945 */ /* 0x000fe20003800200 */
[----:B------:R-:W-:Y:S01]  /*abc0*/  LOP3.LUT R23, R22, 0x3ff00000, RZ, 0xfc, !PT ;  /* 0x3ff0000016177812 */ /* 0x000fe200078efcff */
[----:B------:R-:W-:Y:S01]  /*abd0*/  IMAD.MOV.U32 R22, RZ, RZ, R24 ;  /* 0x000000ffff167224 */ /* 0x000fe200078e0018 */
[----:B------:R-:W-:Y:S02]  /*abe0*/  LOP3.LUT R3, R27, 0x7ff00000, RZ, 0xc0, !PT ;  /* 0x7ff000001b037812 */ /* 0x000fe400078ec0ff */
[----:B------:R-:W-:-:S03]  /*abf0*/  LOP3.LUT R7, R25, 0x7ff00000, RZ, 0xc0, !PT ;  /* 0x7ff0000019077812 */ /* 0x000fc600078ec0ff */
[----:B------:R-:W-:Y:S01]  /*ac00*/  @!P0 DMUL R22, R24, 8.98846567431157953865e+307 ;  /* 0x7fe0000018168828 */ /* 0x000fe20000000000 */
[----:B------:R-:W-:-:S03]  /*ac10*/  ISETP.GE.U32.AND P1, PT, R3, R7, PT ;  /* 0x000000070300720c */ /* 0x000fc60003f26070 */
[----:B------:R-:W-:Y:S02]  /*ac20*/  @!P2 LOP3.LUT R6, R25, 0x7ff00000, RZ, 0xc0, !PT ;  /* 0x7ff000001906a812 */ /* 0x000fe400078ec0ff */
[----:B------:R-:W0:Y:S01]  /*ac30*/  MUFU.RCP64H R31, R23 ;  /* 0x00000017001f7308 */ /* 0x000e220000001800 */
[----:B------:R-:W-:Y:S02]  /*ac40*/  SEL R28, R28, 0x63400000, !P1 ;  /* 0x634000001c1c7807 */ /* 0x000fe40004800000 */
[----:B------:R-:W-:Y:S02]  /*ac50*/  @!P2 ISETP.GE.U32.AND P3, PT, R3, R6, PT ;  /* 0x000000060300a20c */ /* 0x000fe40003f66070 */
[----:B------:R-:W-:Y:S02]  /*ac60*/  MOV R6, 0x1ca00000 ;  /* 0x1ca0000000067802 */ /* 0x000fe40000000f00 */
[----:B------:R-:W-:Y:S01]  /*ac70*/  LOP3.LUT R29, R28, 0x800fffff, R27, 0xf8, !PT ;  /* 0x800fffff1c1d7812 */ /* 0x000fe200078ef81b */
[----:B------:R-:W-:Y:S01]  /*ac80*/  IMAD.MOV.U32 R28, RZ, RZ, R26 ;  /* 0x000000ffff1c7224 */ /* 0x000fe200078e001a */
[----:B------:R-:W-:-:S02]  /*ac90*/  @!P2 SEL R6, R6, 0x63400000, !P3 ;  /* 0x634000000606a807 */ /* 0x000fc40005800000 */
[----:B------:R-:W-:Y:S02]  /*aca0*/  @!P2 MOV R34, RZ ;  /* 0x000000ff0022a202 */ /* 0x000fe40000000f00 */
[----:B------:R-:W-:Y:S02]  /*acb0*/  @!P2 LOP3.LUT R6, R6, 0x80000000, R27, 0xf8, !PT ;  /* 0x800000000606a812 */ /* 0x000fe400078ef81b */
[----:B------:R-:W-:Y:S01]  /*acc0*/  @!P0 LOP3.LUT R7, R23, 0x7ff00000, RZ, 0xc0, !PT ;  /* 0x7ff0000017078812 */ /* 0x000fe200078ec0ff */
[----:B0-----:R-:W-:Y:S01]  /*acd0*/  DFMA R32, R30, -R22, 1 ;  /* 0x3ff000001e20742b */ /* 0x001fe20000000816 */
[----:B------:R-:W-:Y:S01]  /*ace0*/  @!P2 LOP3.LUT R35, R6, 0x100000, RZ, 0xfc, !PT ;  /* 0x001000000623a812 */ /* 0x000fe200078efcff */
[----:B------:R-:W-:-:S05]  /*acf0*/  IMAD.MOV.U32 R6, RZ, RZ, R3 ;  /* 0x000000ffff067224 */ /* 0x000fca00078e0003 */
[----:B------:R-:W-:Y:S02]  /*ad00*/  @!P2 DFMA R28, R28, 2, -R34 ;  /* 0x400000001c1ca82b */ /* 0x000fe40000000822 */
[----:B------:R-:W-:-:S08]  /*ad10*/  DFMA R32, R32, R32, R32 ;  /* 0x000000202020722b */ /* 0x000fd00000000020 */
[----:B------:R-:W-:Y:S01]  /*ad20*/  DFMA R32, R30, R32, R30 ;  /* 0x000000201e20722b */ /* 0x000fe2000000001e */
[----:B------:R-:W-:-:S04]  /*ad30*/  @!P2 LOP3.LUT R6, R29, 0x7ff00000, RZ, 0xc0, !PT ;  /* 0x7ff000001d06a812 */ /* 0x000fc800078ec0ff */
[----:B------:R-:W-:-:S03]  /*ad40*/  IADD3 R8, PT, PT, R6, -0x1, RZ ;  /* 0xffffffff06087810 */ /* 0x000fc60007ffe0ff */
[----:B------:R-:W-:Y:S01]  /*ad50*/  DFMA R30, R32, -R22, 1 ;  /* 0x3ff00000201e742b */ /* 0x000fe20000000816 */
[----:B------:R-:W-:Y:S01]  /*ad60*/  ISETP.GT.U32.AND P0, PT, R8, 0x7feffffe, PT ;  /* 0x7feffffe0800780c */ /* 0x000fe20003f04070 */
[----:B------:R-:W-:-:S05]  /*ad70*/  VIADD R8, R7, 0xffffffff ;  /* 0xffffffff07087836 */ /* 0x000fca0000000000 */
[----:B------:R-:W-:Y:S01]  /*ad80*/  ISETP.GT.U32.OR P0, PT, R8, 0x7feffffe, P0 ;  /* 0x7feffffe0800780c */ /* 0x000fe20000704470 */
[----:B------:R-:W-:-:S08]  /*ad90*/  DFMA R32, R32, R30, R32 ;  /* 0x0000001e2020722b */ /* 0x000fd00000000020 */
[----:B------:R-:W-:-:S08]  /*ada0*/  DMUL R30, R32, R28 ;  /* 0x0000001c201e7228 */ /* 0x000fd00000000000 */
[----:B------:R-:W-:-:S08]  /*adb0*/  DFMA R34, R30, -R22, R28 ;  /* 0x800000161e22722b */ /* 0x000fd0000000001c */
[----:B------:R-:W-:Y:S01]  /*adc0*/  DFMA R30, R32, R34, R30 ;  /* 0x00000022201e722b */ /* 0x000fe2000000001e */
[----:B------:R-:W-:Y:S10]  /*add0*/  @P0 BRA `(.L_x_205) ;  /* 0x0000000000780947 */ /* 0x000ff40003800000 */
[----:B------:R-:W-:Y:S01]  /*ade0*/  LOP3.LUT R7, R25, 0x7ff00000, RZ, 0xc0, !PT ;  /* 0x7ff0000019077812 */ /* 0x000fe200078ec0ff */
[----:B------:R-:W-:Y:S01]  /*adf0*/  IMAD.MOV.U32 R26, RZ, RZ, RZ ;  /* 0x000000ffff1a7224 */ /* 0x000fe200078e00ff */
[----:B------:R-:W-:Y:S02]  /*ae00*/  MOV R6, 0x1ca00000 ;  /* 0x1ca0000000067802 */ /* 0x000fe40000000f00 */
[CC--:B------:R-:W-:Y:S02]  /*ae10*/  VIADDMNMX R8, R3.reuse, -R7.reuse, 0xb9600000, !PT ;  /* 0xb960000003087446 */ /* 0x0c0fe40007800907 */
[----:B------:R-:W-:Y:S02]  /*ae20*/  ISETP.GE.U32.AND P0, PT, R3, R7, PT ;  /* 0x000000070300720c */ /* 0x000fe40003f06070 */
[----:B------:R-:W-:Y:S02]  /*ae30*/  VIMNMX R8, PT, PT, R8, 0x46a00000, PT ;  /* 0x46a0000008087848 */ /* 0x000fe40003fe0100 */
[----:B------:R-:W-:-:S05]  /*ae40*/  SEL R6, R6, 0x63400000, !P0 ;  /* 0x6340000006067807 */ /* 0x000fca0004000000 */
[----:B------:R-:W-:-:S05]  /*ae50*/  IMAD.IADD R6, R8, 0x1, -R6 ;  /* 0x0000000108067824 */ /* 0x000fca00078e0a06 */
[----:B------:R-:W-:-:S06]  /*ae60*/  IADD3 R27, PT, PT, R6, 0x7fe00000, RZ ;  /* 0x7fe00000061b7810 */ /* 0x000fcc0007ffe0ff */
[----:B------:R-:W-:-:S10]  /*ae70*/  DMUL R32, R30, R26 ;  /* 0x0000001a1e207228 */ /* 0x000fd40000000000 */
[----:B------:R-:W-:-:S13]  /*ae80*/  FSETP.GTU.AND P0, PT, |R33|, 1.469367938527859385e-39, PT ;  /* 0x001000002100780b */ /* 0x000fda0003f0c200 */
[----:B------:R-:W-:Y:S05]  /*ae90*/  @P0 BRA `(.L_x_206) ;  /* 0x0000000000a80947 */ /* 0x000fea0003800000 */
[----:B------:R-:W-:Y:S01]  /*aea0*/  DFMA R22, R30, -R22, R28 ;  /* 0x800000161e16722b */ /* 0x000fe2000000001c */
[----:B------:R-:W-:-:S09]  /*aeb0*/  MOV R26, RZ ;  /* 0x000000ff001a7202 */ /* 0x000fd20000000f00 */
[C---:B------:R-:W-:Y:S02]  /*aec0*/  FSETP.NEU.AND P0, PT, R23.reuse, RZ, PT ;  /* 0x000000ff1700720b */ /* 0x040fe40003f0d000 */
[----:B------:R-:W-:-:S04]  /*aed0*/  LOP3.LUT R3, R23, 0x80000000, R25, 0x48, !PT ;  /* 0x8000000017037812 */ /* 0x000fc800078e4819 */
[----:B------:R-:W-:-:S07]  /*aee0*/  LOP3.LUT R27, R3, R27, RZ, 0xfc, !PT ;  /* 0x0000001b031b7212 */ /* 0x000fce00078efcff */
[----:B------:R-:W-:Y:S05]  /*aef0*/  @!P0 BRA `(.L_x_206) ;  /* 0x0000000000908947 */ /* 0x000fea0003800000 */
[----:B------:R-:W-:Y:S01]  /*af00*/  IMAD.MOV R23, RZ, RZ, -R6 ;  /* 0x000000ffff177224 */ /* 0x000fe200078e0a06 */
[----:B------:R-:W-:Y:S02]  /*af10*/  MOV R22, RZ ;  /* 0x000000ff00167202 */ /* 0x000fe40000000f00 */
[----:B------:R-:W-:-:S04]  /*af20*/  IADD3 R6, PT, PT, -R6, -0x43300000, RZ ;  /* 0xbcd0000006067810 */ /* 0x000fc80007ffe1ff */
[----:B------:R-:W-:Y:S02]  /*af30*/  DFMA R22, R32, -R22, R30 ;  /* 0x800000162016722b */ /* 0x000fe4000000001e */
[----:B------:R-:W-:-:S08]  /*af40*/  DMUL.RP R30, R30, R26 ;  /* 0x0000001a1e1e7228 */ /* 0x000fd00000008000 */
[----:B------:R-:W-:Y:S02]  /*af50*/  FSETP.NEU.AND P0, PT, |R23|, R6, PT ;  /* 0x000000061700720b */ /* 0x000fe40003f0d200 */
[----:B------:R-:W-:Y:S02]  /*af60*/  LOP3.LUT R3, R31, R3, RZ, 0x3c, !PT ;  /* 0x000000031f037212 */ /* 0x000fe400078e3cff */
[----:B------:R-:W-:Y:S02]  /*af70*/  FSEL R6, R30, R32, !P0 ;  /* 0x000000201e067208 */ /* 0x000fe40004000000 */
[----:B------:R-:W-:-:S03]  /*af80*/  FSEL R3, R3, R33, !P0 ;  /* 0x0000002103037208 */ /* 0x000fc60004000000 */
[----:B------:R-:W-:Y:S01]  /*af90*/  IMAD.MOV.U32 R32, RZ, RZ, R6 ;  /* 0x000000ffff207224 */ /* 0x000fe200078e0006 */
[----:B------:R-:W-:Y:S01]  /*afa0*/  MOV R33, R3 ;  /* 0x0000000300217202 */ /* 0x000fe20000000f00 */
[----:B------:R-:W-:Y:S06]  /*afb0*/  BRA `(.L_x_206) ;  /* 0x0000000000607947 */ /* 0x000fec0003800000 */
.L_x_205:
[----:B------:R-:W-:-:S14]  /*afc0*/  DSETP.NAN.AND P0, PT, R26, R26, PT ;  /* 0x0000001a1a00722a */ /* 0x000fdc0003f08000 */
[----:B------:R-:W-:Y:S05]  /*afd0*/  @P0 BRA `(.L_x_207) ;  /* 0x00000000004c0947 */ /* 0x000fea0003800000 */
[----:B------:R-:W-:-:S14]  /*afe0*/  DSETP.NAN.AND P0, PT, R24, R24, PT ;  /* 0x000000181800722a */ /* 0x000fdc0003f08000 */
[----:B------:R-:W-:Y:S05]  /*aff0*/  @P0 BRA `(.L_x_208) ;  /* 0x0000000000340947 */ /* 0x000fea0003800000 */
[----:B------:R-:W-:Y:S01]  /*b000*/  ISETP.NE.AND P0, PT, R6, R7, PT ;  /* 0x000000070600720c */ /* 0x000fe20003f05270 */
[----:B------:R-:W-:Y:S01]  /*b010*/  IMAD.MOV.U32 R32, RZ, RZ, 0x0 ;  /* 0x00000000ff207424 */ /* 0x000fe200078e00ff */
[----:B------:R-:W-:-:S11]  /*b020*/  MOV R33, 0xfff80000 ;  /* 0xfff8000000217802 */ /* 0x000fd60000000f00 */
[----:B------:R-:W-:Y:S05]  /*b030*/  @!P0 BRA `(.L_x_206) ;  /* 0x0000000000408947 */ /* 0x000fea0003800000 */
[----:B------:R-:W-:Y:S02]  /*b040*/  ISETP.NE.AND P0, PT, R6, 0x7ff00000, PT ;  /* 0x7ff000000600780c */ /* 0x000fe40003f05270 */
[----:B------:R-:W-:Y:S02]  /*b050*/  LOP3.LUT R24, R27, 0x80000000, R25, 0x48, !PT ;  /* 0x800000001b187812 */ /* 0x000fe400078e4819 */
[----:B------:R-:W-:-:S13]  /*b060*/  ISETP.EQ.OR P0, PT, R7, RZ, !P0 ;  /* 0x000000ff0700720c */ /* 0x000fda0004702670 */
[----:B------:R-:W-:Y:S01]  /*b070*/  @P0 LOP3.LUT R3, R24, 0x7ff00000, RZ, 0xfc, !PT ;  /* 0x7ff0000018030812 */ /* 0x000fe200078efcff */
[----:B------:R-:W-:Y:S01]  /*b080*/  @!P0 IMAD.MOV.U32 R32, RZ, RZ, RZ ;  /* 0x000000ffff208224 */ /* 0x000fe200078e00ff */
[----:B------:R-:W-:Y:S01]  /*b090*/  @!P0 MOV R33, R24 ;  /* 0x0000001800218202 */ /* 0x000fe20000000f00 */
[----:B------:R-:W-:Y:S01]  /*b0a0*/  @P0 IMAD.MOV.U32 R32, RZ, RZ, RZ ;  /* 0x000000ffff200224 */ /* 0x000fe200078e00ff */
[----:B------:R-:W-:Y:S01]  /*b0b0*/  @P0 MOV R33, R3 ;  /* 0x0000000300210202 */ /* 0x000fe20000000f00 */
[----:B------:R-:W-:Y:S06]  /*b0c0*/  BRA `(.L_x_206) ;  /* 0x00000000001c7947 */ /* 0x000fec0003800000 */
.L_x_208:
[----:B------:R-:W-:Y:S01]  /*b0d0*/  LOP3.LUT R3, R25, 0x80000, RZ, 0xfc, !PT ;  /* 0x0008000019037812 */ /* 0x000fe200078efcff */
[----:B------:R-:W-:-:S03]  /*b0e0*/  IMAD.MOV.U32 R32, RZ, RZ, R24 ;  /* 0x000000ffff207224 */ /* 0x000fc600078e0018 */
[----:B------:R-:W-:Y:S01]  /*b0f0*/  MOV R33, R3 ;  /* 0x0000000300217202 */ /* 0x000fe20000000f00 */
[----:B------:R-:W-:Y:S06]  /*b100*/  BRA `(.L_x_206) ;  /* 0x00000000000c7947 */ /* 0x000fec0003800000 */
.L_x_207:
[----:B------:R-:W-:Y:S01]  /*b110*/  LOP3.LUT R3, R27, 0x80000, RZ, 0xfc, !PT ;  /* 0x000800001b037812 */ /* 0x000fe200078efcff */
[----:B------:R-:W-:-:S03]  /*b120*/  IMAD.MOV.U32 R32, RZ, RZ, R26 ;  /* 0x000000ffff207224 */ /* 0x000fc600078e001a */
[----:B------:R-:W-:-:S07]  /*b130*/  MOV R33, R3 ;  /* 0x0000000300217202 */ /* 0x000fce0000000f00 */
.L_x_206:
[----:B------:R-:W-:Y:S05]  /*b140*/  BSYNC.RECONVERGENT B0 ;  /* 0x0000000000007941 */ /* 0x000fea0003800200 */
.L_x_204:
[----:B------:R-:W-:Y:S02]  /*b150*/  HFMA2 R23, -RZ, RZ, 0, 0 ;  /* 0x00000000ff177431 */ /* 0x000fe400000001ff */
[----:B------:R-:W-:Y:S01]  /*b160*/  IMAD.MOV.U32 R22, RZ, RZ, R2 ;  /* 0x000000ffff167224 */ /* 0x000fe200078e0002 */
[----:B------:R-:W-:Y:S01]  /*b170*/  MOV R3, R33 ;  /* 0x0000002100037202 */ /* 0x000fe20000000f00 */
[----:B------:R-:W-:Y:S02]  /*b180*/  IMAD.MOV.U32 R6, RZ, RZ, R32 ;  /* 0x000000ffff067224 */ /* 0x000fe400078e0020 */
[----:B------:R-:W-:Y:S05]  /*b190*/  RET.REL.NODEC R22 `(_Z7inversePdS_S_i) ;  /* 0xffffff4c16987950 */ /* 0x000fea0003c3ffff */
.L_x_209:
[----:B------:R-:W-:-:S00]  /*b1a0*/  BRA `(.L_x_209) ;  /* 0xfffffffc00fc7947 */ /* 0x000fc0000383ffff */
[----:B------:R-:W-:-:S00]  /*b1b0*/  NOP ;  /* 0x0000000000007918 */ /* 0x000fc00000000000 */
        /* <DEDUP_REMOVED lines=12> */
.L_x_210:


//--------------------- .nv.shared._Z7inversePdS_S_i --------------------------
	.section	.nv.shared._Z7inversePdS_S_i,"aw",@nobits
	.sectionflags	@""
	.align	8
.nv.shared._Z7inversePdS_S_i:
	.zero		1048


//--------------------- .nv.shared.reserved.0     --------------------------
	.section	.nv.shared.reserved.0,"aw",@nobits
	.weak		__nv_reservedSMEM_offset_0_alias
	.size		__nv_reservedSMEM_offset_0_alias, 0, 64
	.other		__nv_reservedSMEM_offset_0_alias,@"STO_CUDA_RESERVED_SHARED STV_DEFAULT"
__nv_reservedSMEM_offset_0_alias:
	.zero		0
	.zero		64


//--------------------- .nv.constant0._Z7inversePdS_S_i --------------------------
	.section	.nv.constant0._Z7inversePdS_S_i,"a",@progbits
	.sectionflags	@""
	.align	4
.nv.constant0._Z7inversePdS_S_i:
	.zero		924


//--------------------- SYMBOLS --------------------------

	.type		.nv.reservedSmem.offset0,@object
	.size		.nv.reservedSmem.offset0,0x4
	.type		.nv.reservedSmem.cap,@object
	.size		.nv.reservedSmem.cap,0x4
